def matmul_kernel(
    a_ptr,
    b_ptr,
    c_ptr,
    M,
    N,
    K,
    stride_am,
    stride_ak,
    stride_bk,
    stride_bn,
    stride_cm,
    stride_cn,
    BLOCK_M: tl.constexpr,
    BLOCK_N: tl.constexpr,
    BLOCK_K: tl.constexpr,
    GROUP_M: tl.constexpr,
):
    pid = tl.program_id(axis=0)
    num_pid_m = tl.cdiv(M, BLOCK_M)
    num_pid_n = tl.cdiv(N, BLOCK_N)
    num_pid_in_group = GROUP_M * num_pid_n
    group_id = pid // num_pid_in_group
    first_pid_m = group_id * GROUP_M
    group_size_m = min(num_pid_m - first_pid_m, GROUP_M)
    pid_m = first_pid_m + ((pid % num_pid_in_group) % group_size_m)
    pid_n = (pid % num_pid_in_group) // group_size_m

    offs_am = (pid_m * BLOCK_M + tl.arange(0, BLOCK_M)) % M
    offs_bn = (pid_n * BLOCK_N + tl.arange(0, BLOCK_N)) % N
    offs_k = tl.arange(0, BLOCK_K)
    a_ptrs = a_ptr + offs_am[:, None] * stride_am + offs_k[None, :] * stride_ak
    b_ptrs = b_ptr + offs_k[:, None] * stride_bk + offs_bn[None, :] * stride_bn

    acc = tl.zeros((BLOCK_M, BLOCK_N), dtype=tl.float32)
    for kk in range(0, tl.cdiv(K, BLOCK_K)):
        a = tl.load(a_ptrs, mask=offs_k[None, :] < K - kk * BLOCK_K, other=0.0)
        b = tl.load(b_ptrs, mask=offs_k[:, None] < K - kk * BLOCK_K, other=0.0)
        acc = tl.dot(a, b, acc)
        a_ptrs += BLOCK_K * stride_ak
        b_ptrs += BLOCK_K * stride_bk

    c = acc.to(c_ptr.dtype.element_ty)
    offs_cm = pid_m * BLOCK_M + tl.arange(0, BLOCK_M)
    offs_cn = pid_n * BLOCK_N + tl.arange(0, BLOCK_N)
    c_ptrs = c_ptr + offs_cm[:, None] * stride_cm + offs_cn[None, :] * stride_cn
    mask = (offs_cm[:, None] < M) & (offs_cn[None, :] < N)
    tl.store(c_ptrs, c, mask=mask)

# config = {"BLOCK_K": 64, "BLOCK_M": 64, "BLOCK_N": 128, "GROUP_M": 8, "arch": "sm_100", "dtype": "fp8e5m2", "num_ctas": 1, "num_stages": 3, "num_warps": 16}
# arch = sm_100


// ===== COMPILED SASS (sm_100a) =====

	.target	sm_100a

	.elftype	@"ET_EXEC"


//--------------------- .note.nv.tkinfo           --------------------------
	.section	.note.nv.tkinfo,"",@"SHT_NOTE"
	.sectionflags	@"SHF_NOTE_NV_TKINFO"
	.tkinfo
        /*0018*/ 	.word	0x00000081
        /*0030*/ 	.string	""
        /*0030*/ 	.string	"ptxas-blackwell"
        /*0030*/ 	.string	"Cuda compilation tools, release 12.9, V12.9.86"
        /*0030*/ 	.string	"Build cuda_12.9.r12.9/compiler.36037853_0"
        /*0030*/ 	.string	"-v  -suppress-debug-info  -lineinfo  -arch sm_100a "



//--------------------- .note.nv.cuver            --------------------------
	.section	.note.nv.cuver,"",@"SHT_NOTE"
	.sectionflags	@"SHF_NOTE_NV_CUVER"
        /*0018*/ 	.short	0x0001
        /*001a*/ 	.short	0x0064
        /*001c*/ 	.short	0x0001
        /*001e*/ 	.short	0x0000
        /*0020*/ 	.short	0x0001
        /*0022*/ 	.short	0x0000


//--------------------- .nv.info                  --------------------------
	.section	.nv.info,"",@"SHT_CUDA_INFO"
	.align	4


	//----- nvinfo : EIATTR_REGCOUNT
	.align		4
        /*0000*/ 	.byte	0x04, 0x2f
        /*0002*/ 	.short	(.L_1 - .L_0)
	.align		4
.L_0:
        /*0004*/ 	.word	index@(matmul_kernel)
        /*0008*/ 	.word	0x00000080


	//----- nvinfo : EIATTR_FRAME_SIZE
	.align		4
.L_1:
        /*000c*/ 	.byte	0x04, 0x11
        /*000e*/ 	.short	(.L_3 - .L_2)
	.align		4
.L_2:
        /*0010*/ 	.word	index@(matmul_kernel)
        /*0014*/ 	.word	0x00000080


	//----- nvinfo : EIATTR_MIN_STACK_SIZE
	.align		4
.L_3:
        /*0018*/ 	.byte	0x04, 0x12
        /*001a*/ 	.short	(.L_5 - .L_4)
	.align		4
.L_4:
        /*001c*/ 	.word	index@(matmul_kernel)
        /*0020*/ 	.word	0x00000080
.L_5:


//--------------------- .nv.info.matmul_kernel    --------------------------
	.section	.nv.info.matmul_kernel,"",@"SHT_CUDA_INFO"
	.sectionflags	@""
	.align	4


	//----- nvinfo : EIATTR_CUDA_API_VERSION
	.align		4
        /*0000*/ 	.byte	0x04, 0x37
        /*0002*/ 	.short	(.L_7 - .L_6)
.L_6:
        /*0004*/ 	.word	0x00000081


	//----- nvinfo : EIATTR_KPARAM_INFO
	.align		4
.L_7:
        /*0008*/ 	.byte	0x04, 0x17
        /*000a*/ 	.short	(.L_9 - .L_8)
.L_8:
        /*000c*/ 	.word	0x00000000
        /*0010*/ 	.short	0x000d
        /*0012*/ 	.short	0x0048
        /*0014*/ 	.byte	0x00, 0xf4, 0x21, 0x00


	//----- nvinfo : EIATTR_KPARAM_INFO
	.align		4
.L_9:
        /*0018*/ 	.byte	0x04, 0x17
        /*001a*/ 	.short	(.L_11 - .L_10)
.L_10:
        /*001c*/ 	.word	0x00000000
        /*0020*/ 	.short	0x000c
        /*0022*/ 	.short	0x0040
        /*0024*/ 	.byte	0x00, 0xf4, 0x21, 0x00


	//----- nvinfo : EIATTR_KPARAM_INFO
	.align		4
.L_11:
        /*0028*/ 	.byte	0x04, 0x17
        /*002a*/ 	.short	(.L_13 - .L_12)
.L_12:
        /*002c*/ 	.word	0x00000000
        /*0030*/ 	.short	0x000b
        /*0032*/ 	.short	0x0038
        /*0034*/ 	.byte	0x00, 0xf0, 0x11, 0x00


	//----- nvinfo : EIATTR_KPARAM_INFO
	.align		4
.L_13:
        /*0038*/ 	.byte	0x04, 0x17
        /*003a*/ 	.short	(.L_15 - .L_14)
.L_14:
        /*003c*/ 	.word	0x00000000
        /*0040*/ 	.short	0x000a
        /*0042*/ 	.short	0x0034
        /*0044*/ 	.byte	0x00, 0xf0, 0x11, 0x00


	//----- nvinfo : EIATTR_KPARAM_INFO
	.align		4
.L_15:
        /*0048*/ 	.byte	0x04, 0x17
        /*004a*/ 	.short	(.L_17 - .L_16)
.L_16:
        /*004c*/ 	.word	0x00000000
        /*0050*/ 	.short	0x0009
        /*0052*/ 	.short	0x0030
        /*0054*/ 	.byte	0x00, 0xf0, 0x11, 0x00


	//----- nvinfo : EIATTR_KPARAM_INFO
	.align		4
.L_17:
        /*0058*/ 	.byte	0x04, 0x17
        /*005a*/ 	.short	(.L_19 - .L_18)
.L_18:
        /*005c*/ 	.word	0x00000000
        /*0060*/ 	.short	0x0008
        /*0062*/ 	.short	0x002c
        /*0064*/ 	.byte	0x00, 0xf0, 0x11, 0x00


	//----- nvinfo : EIATTR_KPARAM_INFO
	.align		4
.L_19:
        /*0068*/ 	.byte	0x04, 0x17
        /*006a*/ 	.short	(.L_21 - .L_20)
.L_20:
        /*006c*/ 	.word	0x00000000
        /*0070*/ 	.short	0x0007
        /*0072*/ 	.short	0x0028
        /*0074*/ 	.byte	0x00, 0xf0, 0x11, 0x00


	//----- nvinfo : EIATTR_KPARAM_INFO
	.align		4
.L_21:
        /*0078*/ 	.byte	0x04, 0x17
        /*007a*/ 	.short	(.L_23 - .L_22)
.L_22:
        /*007c*/ 	.word	0x00000000
        /*0080*/ 	.short	0x0006
        /*0082*/ 	.short	0x0024
        /*0084*/ 	.byte	0x00, 0xf0, 0x11, 0x00


	//----- nvinfo : EIATTR_KPARAM_INFO
	.align		4
.L_23:
        /*0088*/ 	.byte	0x04, 0x17
        /*008a*/ 	.short	(.L_25 - .L_24)
.L_24:
        /*008c*/ 	.word	0x00000000
        /*0090*/ 	.short	0x0005
        /*0092*/ 	.short	0x0020
        /*0094*/ 	.byte	0x00, 0xf0, 0x11, 0x00


	//----- nvinfo : EIATTR_KPARAM_INFO
	.align		4
.L_25:
        /*0098*/ 	.byte	0x04, 0x17
        /*009a*/ 	.short	(.L_27 - .L_26)
.L_26:
        /*009c*/ 	.word	0x00000000
        /*00a0*/ 	.short	0x0004
        /*00a2*/ 	.short	0x001c
        /*00a4*/ 	.byte	0x00, 0xf0, 0x11, 0x00


	//----- nvinfo : EIATTR_KPARAM_INFO
	.align		4
.L_27:
        /*00a8*/ 	.byte	0x04, 0x17
        /*00aa*/ 	.short	(.L_29 - .L_28)
.L_28:
        /*00ac*/ 	.word	0x00000000
        /*00b0*/ 	.short	0x0003
        /*00b2*/ 	.short	0x0018
        /*00b4*/ 	.byte	0x00, 0xf0, 0x11, 0x00


	//----- nvinfo : EIATTR_KPARAM_INFO
	.align		4
.L_29:
        /*00b8*/ 	.byte	0x04, 0x17
        /*00ba*/ 	.short	(.L_31 - .L_30)
.L_30:
        /*00bc*/ 	.word	0x00000000
        /*00c0*/ 	.short	0x0002
        /*00c2*/ 	.short	0x0010
        /*00c4*/ 	.byte	0x00, 0xf4, 0x21, 0x00


	//----- nvinfo : EIATTR_KPARAM_INFO
	.align		4
.L_31:
        /*00c8*/ 	.byte	0x04, 0x17
        /*00ca*/ 	.short	(.L_33 - .L_32)
.L_32:
        /*00cc*/ 	.word	0x00000000
        /*00d0*/ 	.short	0x0001
        /*00d2*/ 	.short	0x0008
        /*00d4*/ 	.byte	0x00, 0xf4, 0x21, 0x00


	//----- nvinfo : EIATTR_KPARAM_INFO
	.align		4
.L_33:
        /*00d8*/ 	.byte	0x04, 0x17
        /*00da*/ 	.short	(.L_35 - .L_34)
.L_34:
        /*00dc*/ 	.word	0x00000000
        /*00e0*/ 	.short	0x0000
        /*00e2*/ 	.short	0x0000
        /*00e4*/ 	.byte	0x00, 0xf4, 0x21, 0x00


	//----- nvinfo : EIATTR_SPARSE_MMA_MASK
	.align		4
.L_35:
        /*00e8*/ 	.byte	0x03, 0x50
        /*00ea*/ 	.short	0x0000


	//----- nvinfo : EIATTR_MAXREG_COUNT
	.align		4
        /*00ec*/ 	.byte	0x03, 0x1b
        /*00ee*/ 	.short	0x0080


	//----- nvinfo : EIATTR_NUM_BARRIERS
	.align		4
        /*00f0*/ 	.byte	0x02, 0x4c
        /*00f2*/ 	.byte	0x01
	.zero		1


	//----- nvinfo : EIATTR_ANNOTATIONS
	.align		4
        /*00f4*/ 	.byte	0x04, 0x55
        /*00f6*/ 	.short	(.L_37 - .L_36)


	//   ....[0]....
.L_36:
        /*00f8*/ 	.word	0x00000001
        /*00fc*/ 	.byte	0xf0, 0x05, 0x00, 0x00, 0x01, 0x00, 0x00, 0x00, 0x30, 0x06, 0x00, 0x00, 0x01, 0x00, 0x00, 0x00
        /* <DEDUP_REMOVED lines=31> */
        /*02fc*/ 	.byte	0xd0, 0x3e, 0x00, 0x00


	//----- nvinfo : EIATTR_VRC_CTA_INIT_COUNT
	.align		4
.L_37:
        /*0300*/ 	.byte	0x02, 0x4a
	.zero		1
	.zero		1


	//----- nvinfo : EIATTR_EXIT_INSTR_OFFSETS
	.align		4
        /*0304*/ 	.byte	0x04, 0x1c
        /*0306*/ 	.short	(.L_39 - .L_38)


	//   ....[0]....
.L_38:
        /*0308*/ 	.word	0x000042d0


	//   ....[1]....
        /*030c*/ 	.word	0x000042f0


	//----- nvinfo : EIATTR_REQNTID
	.align		4
.L_39:
        /*0310*/ 	.byte	0x04, 0x10
        /*0312*/ 	.short	(.L_41 - .L_40)
.L_40:
        /*0314*/ 	.word	0x00000200
        /*0318*/ 	.word	0x00000001
        /*031c*/ 	.word	0x00000001


	//----- nvinfo : EIATTR_CBANK_PARAM_SIZE
	.align		4
.L_41:
        /*0320*/ 	.byte	0x03, 0x19
        /*0322*/ 	.short	0x0050


	//----- nvinfo : EIATTR_PARAM_CBANK
	.align		4
        /*0324*/ 	.byte	0x04, 0x0a
        /*0326*/ 	.short	(.L_43 - .L_42)
	.align		4
.L_42:
        /*0328*/ 	.word	index@(.nv.constant0.matmul_kernel)
        /*032c*/ 	.short	0x0380
        /*032e*/ 	.short	0x0050


	//----- nvinfo : EIATTR_SW_WAR
	.align		4
.L_43:
        /*0330*/ 	.byte	0x04, 0x36
        /*0332*/ 	.short	(.L_45 - .L_44)
.L_44:
        /*0334*/ 	.word	0x00000008
.L_45:


//--------------------- .nv.compat                --------------------------
	.section	.nv.compat,"",@"SHT_CUDA_COMPAT_INFO"
	.align	4
        /*0000*/ 	.byte	0x02, 0x02, 0x02, 0x00, 0x02, 0x05, 0x05, 0x00, 0x02, 0x03, 0x00, 0x00, 0x02, 0x06, 0x01, 0x00


//--------------------- .nv.callgraph             --------------------------
	.section	.nv.callgraph,"",@"SHT_CUDA_CALLGRAPH"
	.align	4
	.sectionentsize	8
	.align		4
        /*0000*/ 	.word	0x00000000
	.align		4
        /*0004*/ 	.word	0xffffffff
	.align		4
        /*0008*/ 	.word	0x00000000
	.align		4
        /*000c*/ 	.word	0xfffffffe
	.align		4
        /*0010*/ 	.word	0x00000000
	.align		4
        /*0014*/ 	.word	0xfffffffd
	.align		4
        /*0018*/ 	.word	0x00000000
	.align		4
        /*001c*/ 	.word	0xfffffffc


//--------------------- .text.matmul_kernel       --------------------------
	.section	.text.matmul_kernel,"ax",@progbits
	.align	128
        .global         matmul_kernel
        .type           matmul_kernel,@function
        .size           matmul_kernel,(.L_x_4 - matmul_kernel)
        .other          matmul_kernel,@"STO_CUDA_ENTRY STV_DEFAULT"
matmul_kernel:
.text.matmul_kernel:
[----:B------:R-:W0:Y:S08]  /*0000*/  LDC R1, c[0x0][0x37c] ;  /* 0x0000df00ff017b82 */ /* 0x000e300000000800 */
[----:B------:R-:W1:Y:S01]  /*0010*/  LDC.64 R10, c[0x0][0x398] ;  /* 0x0000e600ff0a7b82 */ /* 0x000e620000000a00 */
[----:B------:R-:W2:Y:S01]  /*0020*/  S2R R5, SR_CTAID.X ;  /* 0x0000000000057919 */ /* 0x000ea20000002500 */
[----:B0-----:R-:W-:Y:S01]  /*0030*/  VIADD R1, R1, 0xffffff80 ;  /* 0xffffff8001017836 */ /* 0x001fe20000000000 */
[----:B------:R-:W0:Y:S01]  /*0040*/  LDCU UR4, c[0x0][0x3a0] ;  /* 0x00007400ff0477ac */ /* 0x000e220008000800 */
[----:B------:R-:W3:Y:S01]  /*0050*/  S2R R48, SR_TID.X ;  /* 0x0000000000307919 */ /* 0x000ee20000002100 */
[----:B------:R-:W-:-:S03]  /*0060*/  UMOV UR5, 0x400 ;  /* 0x0000040000057882 */ /* 0x000fc60000000000 */
[----:B------:R-:W4:Y:S01]  /*0070*/  S2UR UR6, SR_CgaCtaId ;  /* 0x00000000000679c3 */ /* 0x000f220000008800 */
[----:B------:R-:W2:Y:S01]  /*0080*/  LDCU.64 UR10, c[0x0][0x358] ;  /* 0x00006b00ff0a77ac */ /* 0x000ea20008000a00 */
[----:B------:R-:W2:Y:S01]  /*0090*/  LDCU UR8, c[0x0][0x3a0] ;  /* 0x00007400ff0877ac */ /* 0x000ea20008000800 */
[----:B0-----:R-:W-:Y:S01]  /*00a0*/  UIADD3 UR4, UPT, UPT, UR4, 0x3f, URZ ;  /* 0x0000003f04047890 */ /* 0x001fe2000fffe0ff */
[----:B-1----:R-:W-:-:S03]  /*00b0*/  VIADD R0, R11, 0x7f ;  /* 0x0000007f0b007836 */ /* 0x002fc60000000000 */
[----:B------:R-:W-:Y:S02]  /*00c0*/  UISETP.GT.AND UP0, UPT, UR4, 0x3f, UPT ;  /* 0x0000003f0400788c */ /* 0x000fe4000bf04270 */
[----:B------:R-:W-:Y:S01]  /*00d0*/  SHF.R.S32.HI R3, RZ, 0x1f, R0 ;  /* 0x0000001fff037819 */ /* 0x000fe20000011400 */
[----:B----4-:R-:W-:-:S03]  /*00e0*/  ULEA UR5, UR6, UR5, 0x18 ;  /* 0x0000000506057291 */ /* 0x010fc6000f8ec0ff */
[----:B------:R-:W-:Y:S02]  /*00f0*/  LEA.HI R3, R3, R0, RZ, 0x7 ;  /* 0x0000000003037211 */ /* 0x000fe400078f38ff */
[----:B--2---:R-:W-:Y:S02]  /*0100*/  IABS R8, R5 ;  /* 0x0000000500087213 */ /* 0x004fe40000000000 */
[----:B------:R-:W-:Y:S02]  /*0110*/  SHF.R.S32.HI R3, RZ, 0x7, R3 ;  /* 0x00000007ff037819 */ /* 0x000fe40000011403 */
[----:B---3--:R-:W-:Y:S02]  /*0120*/  SHF.R.U32.HI R24, RZ, 0x6, R48 ;  /* 0x00000006ff187819 */ /* 0x008fe40000011630 */
[----:B------:R-:W-:Y:S01]  /*0130*/  LEA.HI R26, R48, 0x8, RZ, 0x1a ;  /* 0x00000008301a7811 */ /* 0x000fe200078fd0ff */
[----:B------:R-:W-:Y:S01]  /*0140*/  IMAD.SHL.U32 R4, R3, 0x8, RZ ;  /* 0x0000000803047824 */ /* 0x000fe200078e00ff */
[----:B------:R-:W-:-:S02]  /*0150*/  SGXT.U32 R24, R24, 0x3 ;  /* 0x000000031818781a */ /* 0x000fc40000000000 */
[C---:B------:R-:W-:Y:S02]  /*0160*/  LEA.HI R27, R48.reuse, 0x18, RZ, 0x1a ;  /* 0x00000018301b7811 */ /* 0x040fe400078fd0ff */
[-C--:B------:R-:W-:Y:S02]  /*0170*/  IABS R7, R4.reuse ;  /* 0x0000000400077213 */ /* 0x080fe40000000000 */
[----:B------:R-:W-:Y:S02]  /*0180*/  IABS R12, R4 ;  /* 0x00000004000c7213 */ /* 0x000fe40000000000 */
[----:B------:R-:W0:Y:S01]  /*0190*/  I2F.RP R0, R7 ;  /* 0x0000000700007306 */ /* 0x000e220000209400 */
[C---:B------:R-:W-:Y:S02]  /*01a0*/  LEA.HI R28, R48.reuse, 0x28, RZ, 0x1a ;  /* 0x00000028301c7811 */ /* 0x040fe400078fd0ff */
[C---:B------:R-:W-:Y:S02]  /*01b0*/  LEA.HI R29, R48.reuse, 0x38, RZ, 0x1a ;  /* 0x00000038301d7811 */ /* 0x040fe400078fd0ff */
[----:B------:R-:W-:-:S02]  /*01c0*/  LOP3.LUT R23, R48, 0x3f, RZ, 0xc0, !PT ;  /* 0x0000003f30177812 */ /* 0x000fc400078ec0ff */
[C---:B------:R-:W-:Y:S02]  /*01d0*/  LOP3.LUT R22, R24.reuse, 0x20, RZ, 0xfc, !PT ;  /* 0x0000002018167812 */ /* 0x040fe400078efcff */
[----:B------:R-:W-:Y:S01]  /*01e0*/  LOP3.LUT R25, R24, 0x30, RZ, 0xfc, !PT ;  /* 0x0000003018197812 */ /* 0x000fe200078efcff */
[----:B0-----:R-:W0:Y:S02]  /*01f0*/  MUFU.RCP R0, R0 ;  /* 0x0000000000007308 */ /* 0x001e240000001000 */
[----:B0-----:R-:W-:Y:S02]  /*0200*/  VIADD R2, R0, 0xffffffe ;  /* 0x0ffffffe00027836 */ /* 0x001fe40000000000 */
[----:B------:R-:W-:-:S04]  /*0210*/  IMAD.MOV R0, RZ, RZ, -R12 ;  /* 0x000000ffff007224 */ /* 0x000fc800078e0a0c */
[----:B------:R0:W1:Y:S02]  /*0220*/  F2I.FTZ.U32.TRUNC.NTZ R3, R2 ;  /* 0x0000000200037305 */ /* 0x000064000021f000 */
[----:B0-----:R-:W-:Y:S02]  /*0230*/  IMAD.MOV.U32 R2, RZ, RZ, RZ ;  /* 0x000000ffff027224 */ /* 0x001fe400078e00ff */
[----:B-1----:R-:W-:-:S04]  /*0240*/  IMAD.MOV R6, RZ, RZ, -R3 ;  /* 0x000000ffff067224 */ /* 0x002fc800078e0a03 */
[----:B------:R-:W-:Y:S02]  /*0250*/  IMAD R9, R6, R7, RZ ;  /* 0x0000000706097224 */ /* 0x000fe400078e02ff */
[----:B------:R-:W-:Y:S02]  /*0260*/  IMAD.MOV.U32 R6, RZ, RZ, R8 ;  /* 0x000000ffff067224 */ /* 0x000fe400078e0008 */
[----:B------:R-:W-:-:S06]  /*0270*/  IMAD.HI.U32 R3, R3, R9, R2 ;  /* 0x0000000903037227 */ /* 0x000fcc00078e0002 */
[----:B------:R-:W-:-:S04]  /*0280*/  IMAD.HI.U32 R3, R3, R6, RZ ;  /* 0x0000000603037227 */ /* 0x000fc800078e00ff */
[----:B------:R-:W-:-:S05]  /*0290*/  IMAD R0, R3, R0, R6 ;  /* 0x0000000003007224 */ /* 0x000fca00078e0206 */
[----:B------:R-:W-:-:S13]  /*02a0*/  ISETP.GT.U32.AND P1, PT, R7, R0, PT ;  /* 0x000000000700720c */ /* 0x000fda0003f24070 */
[----:B------:R-:W-:Y:S02]  /*02b0*/  @!P1 IMAD.IADD R0, R0, 0x1, -R7 ;  /* 0x0000000100009824 */ /* 0x000fe400078e0a07 */
[----:B------:R-:W-:Y:S01]  /*02c0*/  @!P1 VIADD R3, R3, 0x1 ;  /* 0x0000000103039836 */ /* 0x000fe20000000000 */
[----:B------:R-:W-:Y:S02]  /*02d0*/  ISETP.NE.AND P1, PT, R4, RZ, PT ;  /* 0x000000ff0400720c */ /* 0x000fe40003f25270 */
[----:B------:R-:W-:Y:S02]  /*02e0*/  ISETP.GE.U32.AND P0, PT, R0, R7, PT ;  /* 0x000000070000720c */ /* 0x000fe40003f06070 */
[----:B------:R-:W-:-:S04]  /*02f0*/  LOP3.LUT R0, R5, R4, RZ, 0x3c, !PT ;  /* 0x0000000405007212 */ /* 0x000fc800078e3cff */
[----:B------:R-:W-:Y:S01]  /*0300*/  ISETP.GE.AND P2, PT, R0, RZ, PT ;  /* 0x000000ff0000720c */ /* 0x000fe20003f46270 */
[----:B------:R-:W-:-:S06]  /*0310*/  VIADD R0, R10, 0x3f ;  /* 0x0000003f0a007836 */ /* 0x000fcc0000000000 */
[----:B------:R-:W-:-:S04]  /*0320*/  @P0 VIADD R3, R3, 0x1 ;  /* 0x0000000103030836 */ /* 0x000fc80000000000 */
[----:B------:R-:W-:Y:S01]  /*0330*/  IMAD.MOV.U32 R2, RZ, RZ, R3 ;  /* 0x000000ffff027224 */ /* 0x000fe200078e0003 */
[----:B------:R-:W-:-:S03]  /*0340*/  SHF.R.S32.HI R3, RZ, 0x1f, R0 ;  /* 0x0000001fff037819 */ /* 0x000fc60000011400 */
[----:B------:R-:W-:Y:S01]  /*0350*/  @!P2 IMAD.MOV R2, RZ, RZ, -R2 ;  /* 0x000000ffff02a224 */ /* 0x000fe200078e0a02 */
[----:B------:R-:W-:Y:S02]  /*0360*/  @!P1 LOP3.LUT R2, RZ, R4, RZ, 0x33, !PT ;  /* 0x00000004ff029212 */ /* 0x000fe400078e33ff */
[----:B------:R-:W-:-:S03]  /*0370*/  LEA.HI R3, R3, R0, RZ, 0x6 ;  /* 0x0000000003037211 */ /* 0x000fc600078f30ff */
[----:B------:R-:W-:Y:S02]  /*0380*/  IMAD.SHL.U32 R6, R2, 0x8, RZ ;  /* 0x0000000802067824 */ /* 0x000fe400078e00ff */
[----:B------:R-:W-:-:S03]  /*0390*/  IMAD.MOV R2, RZ, RZ, -R2 ;  /* 0x000000ffff027224 */ /* 0x000fc600078e0a02 */
[----:B------:R-:W-:Y:S01]  /*03a0*/  LEA.HI.SX32 R3, R3, -R6, 0x1a ;  /* 0x8000000603037211 */ /* 0x000fe200078fd2ff */
[----:B------:R-:W-:-:S03]  /*03b0*/  IMAD R4, R4, R2, R5 ;  /* 0x0000000204047224 */ /* 0x000fc600078e0205 */
[----:B------:R-:W-:Y:S02]  /*03c0*/  VIMNMX R13, PT, PT, R3, 0x8, PT ;  /* 0x00000008030d7848 */ /* 0x000fe40003fe0100 */
[----:B------:R-:W-:Y:S02]  /*03d0*/  IABS R9, R4 ;  /* 0x0000000400097213 */ /* 0x000fe40000000000 */
[----:B------:R-:W-:-:S04]  /*03e0*/  IABS R7, R13 ;  /* 0x0000000d00077213 */ /* 0x000fc80000000000 */
[----:B------:R-:W0:Y:S08]  /*03f0*/  I2F.RP R0, R7 ;  /* 0x0000000700007306 */ /* 0x000e300000209400 */
[----:B0-----:R-:W0:Y:S02]  /*0400*/  MUFU.RCP R0, R0 ;  /* 0x0000000000007308 */ /* 0x001e240000001000 */
[----:B0-----:R-:W-:-:S06]  /*0410*/  VIADD R3, R0, 0xffffffe ;  /* 0x0ffffffe00037836 */ /* 0x001fcc0000000000 */
[----:B------:R-:W0:Y:S02]  /*0420*/  F2I.FTZ.U32.TRUNC.NTZ R3, R3 ;  /* 0x0000000300037305 */ /* 0x000e24000021f000 */
[----:B0-----:R-:W-:-:S04]  /*0430*/  IMAD.MOV R8, RZ, RZ, -R3 ;  /* 0x000000ffff087224 */ /* 0x001fc800078e0a03 */
[----:B------:R-:W-:Y:S01]  /*0440*/  IMAD.MOV.U32 R2, RZ, RZ, R8 ;  /* 0x000000ffff027224 */ /* 0x000fe200078e0008 */
[----:B------:R-:W-:-:S03]  /*0450*/  IABS R8, R13 ;  /* 0x0000000d00087213 */ /* 0x000fc60000000000 */
[----:B------:R-:W-:Y:S02]  /*0460*/  IMAD R5, R2, R7, RZ ;  /* 0x0000000702057224 */ /* 0x000fe400078e02ff */
[----:B------:R-:W-:Y:S02]  /*0470*/  IMAD.MOV.U32 R2, RZ, RZ, RZ ;  /* 0x000000ffff027224 */ /* 0x000fe400078e00ff */
[----:B------:R-:W-:Y:S02]  /*0480*/  IMAD.MOV R0, RZ, RZ, -R8 ;  /* 0x000000ffff007224 */ /* 0x000fe400078e0a08 */
        /* <DEDUP_REMOVED lines=9> */
[----:B------:R-:W-:-:S07]  /*0520*/  ISETP.GE.AND P2, PT, R0, RZ, PT ;  /* 0x000000ff0000720c */ /* 0x000fce0003f46270 */
[----:B------:R-:W-:-:S06]  /*0530*/  @P0 VIADD R2, R2, 0x1 ;  /* 0x0000000102020836 */ /* 0x000fcc0000000000 */
[----:B------:R-:W-:Y:S01]  /*0540*/  @!P2 IMAD.MOV R2, RZ, RZ, -R2 ;  /* 0x000000ffff02a224 */ /* 0x000fe200078e0a02 */
[----:B------:R-:W-:-:S05]  /*0550*/  @!P1 LOP3.LUT R2, RZ, R13, RZ, 0x33, !PT ;  /* 0x0000000dff029212 */ /* 0x000fca00078e33ff */
[----:B------:R-:W-:Y:S02]  /*0560*/  IMAD.SHL.U32 R3, R2, 0x80, RZ ;  /* 0x0000008002037824 */ /* 0x000fe400078e00ff */
[----:B------:R-:W-:Y:S01]  /*0570*/  IMAD.MOV R0, RZ, RZ, -R2 ;  /* 0x000000ffff007224 */ /* 0x000fe200078e0a02 */
[----:B------:R-:W-:Y:S01]  /*0580*/  LOP3.LUT R2, R24, 0x10, RZ, 0xfc, !PT ;  /* 0x0000001018027812 */ /* 0x000fe200078efcff */
[C---:B------:R-:W-:Y:S01]  /*0590*/  IMAD.IADD R30, R3.reuse, 0x1, R26 ;  /* 0x00000001031e7824 */ /* 0x040fe200078e021a */
[----:B------:R-:W-:Y:S01]  /*05a0*/  LOP3.LUT R20, R3, R24, RZ, 0xfc, !PT ;  /* 0x0000001803147212 */ /* 0x000fe200078efcff */
[----:B------:R-:W-:Y:S01]  /*05b0*/  IMAD R0, R13, R0, R4 ;  /* 0x000000000d007224 */ /* 0x000fe200078e0204 */
[C-C-:B------:R-:W-:Y:S01]  /*05c0*/  LOP3.LUT R50, R3.reuse, 0x10, R24.reuse, 0xfe, !PT ;  /* 0x0000001003327812 */ /* 0x140fe200078efe18 */
[C---:B------:R-:W-:Y:S01]  /*05d0*/  IMAD.IADD R51, R3.reuse, 0x1, R27 ;  /* 0x0000000103337824 */ /* 0x040fe200078e021b */
[----:B------:R-:W-:Y:S01]  /*05e0*/  LEA.HI R4, R48, R3, RZ, 0x1a ;  /* 0x0000000330047211 */ /* 0x000fe200078fd0ff */
[----:B------:R0:W-:Y:S01]  /*05f0*/  STL [R1+0x8], R20 ;  /* 0x0000081401007387 */ /* 0x0001e20000100800 */
[C---:B------:R-:W-:Y:S01]  /*0600*/  LOP3.LUT R52, R3.reuse, 0x20, R24, 0xfe, !PT ;  /* 0x0000002003347812 */ /* 0x040fe200078efe18 */
[C---:B------:R-:W-:Y:S01]  /*0610*/  IMAD.IADD R53, R3.reuse, 0x1, R28 ;  /* 0x0000000103357824 */ /* 0x040fe200078e021c */
[C---:B------:R-:W-:Y:S01]  /*0620*/  LOP3.LUT R54, R3.reuse, 0x30, R24, 0xfe, !PT ;  /* 0x0000003003367812 */ /* 0x040fe200078efe18 */
[----:B------:R0:W-:Y:S01]  /*0630*/  STL [R1+0x34], R30 ;  /* 0x0000341e01007387 */ /* 0x0001e20000100800 */
[----:B------:R-:W-:Y:S01]  /*0640*/  IMAD.IADD R55, R3, 0x1, R29 ;  /* 0x0000000103377824 */ /* 0x000fe200078e021d */
[----:B------:R-:W-:Y:S01]  /*0650*/  LOP3.LUT R56, R20, 0x40, RZ, 0xfc, !PT ;  /* 0x0000004014387812 */ /* 0x000fe200078efcff */
[C---:B------:R-:W-:Y:S01]  /*0660*/  VIADD R57, R4.reuse, 0x48 ;  /* 0x0000004804397836 */ /* 0x040fe20000000000 */
[----:B------:R0:W-:Y:S01]  /*0670*/  STL [R1+0x30], R50 ;  /* 0x0000303201007387 */ /* 0x0001e20000100800 */
[----:B------:R-:W-:Y:S01]  /*0680*/  VIADD R59, R4, 0x58 ;  /* 0x00000058043b7836 */ /* 0x000fe20000000000 */
[----:B------:R-:W-:Y:S01]  /*0690*/  LOP3.LUT R58, R20, 0x50, RZ, 0xfc, !PT ;  /* 0x00000050143a7812 */ /* 0x000fe200078efcff */
[C---:B------:R-:W-:Y:S01]  /*06a0*/  VIADD R61, R4.reuse, 0x68 ;  /* 0x00000068043d7836 */ /* 0x040fe20000000000 */
[----:B------:R0:W-:Y:S01]  /*06b0*/  STL [R1+0x2c], R51 ;  /* 0x00002c3301007387 */ /* 0x0001e20000100800 */
[----:B------:R-:W-:Y:S01]  /*06c0*/  VIADD R63, R4, 0x78 ;  /* 0x00000078043f7836 */ /* 0x000fe20000000000 */
[----:B------:R-:W-:Y:S01]  /*06d0*/  LOP3.LUT R60, R20, 0x60, RZ, 0xfc, !PT ;  /* 0x00000060143c7812 */ /* 0x000fe200078efcff */
[----:B------:R-:W-:Y:S01]  /*06e0*/  IMAD.IADD R0, R6, 0x1, R0 ;  /* 0x0000000106007824 */ /* 0x000fe200078e0200 */
[----:B------:R0:W-:Y:S01]  /*06f0*/  STL [R1+0x28], R52 ;  /* 0x0000283401007387 */ /* 0x0001e20000100800 */
[----:B------:R-:W-:-:S02]  /*0700*/  LOP3.LUT R62, R20, 0x70, RZ, 0xfc, !PT ;  /* 0x00000070143e7812 */ /* 0x000fc400078efcff */
[----:B------:R-:W-:Y:S01]  /*0710*/  IMAD R18, R0, 0x40, R23 ;  /* 0x0000004000127824 */ /* 0x000fe200078e0217 */
[----:B------:R0:W-:Y:S04]  /*0720*/  STL [R1+0x24], R53 ;  /* 0x0000243501007387 */ /* 0x0001e80000100800 */
        /* <DEDUP_REMOVED lines=10> */
[----:B------:R0:W-:Y:S01]  /*07d0*/  STL [R1+0x38], R18 ;  /* 0x0000381201007387 */ /* 0x0001e20000100800 */
[----:B------:R-:W-:Y:S05]  /*07e0*/  BRA.U UP0, `(.L_x_0) ;  /* 0x00000001003c7547 */ /* 0x000fea000b800000 */
[----:B------:R-:W-:Y:S01]  /*07f0*/  IMAD.SHL.U32 R3, R48, 0x8, RZ ;  /* 0x0000000830037824 */ /* 0x000fe200078e00ff */
[--C-:B------:R-:W-:Y:S02]  /*0800*/  SHF.R.U32.HI R2, RZ, 0x4, R48.reuse ;  /* 0x00000004ff027819 */ /* 0x100fe40000011630 */
[----:B------:R-:W-:Y:S02]  /*0810*/  CS2R R44, SRZ ;  /* 0x00000000002c7805 */ /* 0x000fe4000001ff00 */
[----:B------:R-:W-:Y:S02]  /*0820*/  SHF.R.U32.HI R0, RZ, 0x2, R48 ;  /* 0x00000002ff007819 */ /* 0x000fe40000011630 */
[----:B------:R-:W-:Y:S01]  /*0830*/  CS2R R46, SRZ ;  /* 0x00000000002e7805 */ /* 0x000fe2000001ff00 */
[----:B------:R1:W-:Y:S01]  /*0840*/  STL [R1+0x4c], R3 ;  /* 0x00004c0301007387 */ /* 0x0003e20000100800 */
[----:B------:R-:W-:Y:S02]  /*0850*/  CS2R R40, SRZ ;  /* 0x0000000000287805 */ /* 0x000fe4000001ff00 */
[----:B------:R-:W-:-:S02]  /*0860*/  CS2R R42, SRZ ;  /* 0x00000000002a7805 */ /* 0x000fc4000001ff00 */
[----:B------:R-:W-:Y:S01]  /*0870*/  CS2R R36, SRZ ;  /* 0x0000000000247805 */ /* 0x000fe2000001ff00 */
[----:B------:R1:W-:Y:S01]  /*0880*/  STL [R1+0x50], R2 ;  /* 0x0000500201007387 */ /* 0x0003e20000100800 */
[----:B------:R-:W-:Y:S02]  /*0890*/  CS2R R38, SRZ ;  /* 0x0000000000267805 */ /* 0x000fe4000001ff00 */
[----:B------:R-:W-:Y:S02]  /*08a0*/  CS2R R32, SRZ ;  /* 0x0000000000207805 */ /* 0x000fe4000001ff00 */
[----:B------:R-:W-:Y:S01]  /*08b0*/  CS2R R34, SRZ ;  /* 0x0000000000227805 */ /* 0x000fe2000001ff00 */
[----:B------:R1:W-:Y:S01]  /*08c0*/  STL [R1+0x54], R0 ;  /* 0x0000540001007387 */ /* 0x0003e20000100800 */
[----:B------:R-:W-:Y:S05]  /*08d0*/  BRA `(.L_x_1) ;  /* 0x0000002c009c7947 */ /* 0x000fea0003800000 */
.L_x_0:
[----:B------:R-:W-:Y:S01]  /*08e0*/  IABS R4, R11 ;  /* 0x0000000b00047213 */ /* 0x000fe20000000000 */
[----:B------:R-:W1:Y:S01]  /*08f0*/  LDCU UR7, c[0x0][0x3b0] ;  /* 0x00007600ff0777ac */ /* 0x000e620008000800 */
[----:B------:R-:W-:Y:S01]  /*0900*/  IABS R0, R10 ;  /* 0x0000000a00007213 */ /* 0x000fe20000000000 */
[----:B------:R-:W-:Y:S01]  /*0910*/  IMAD.SHL.U32 R34, R48, 0x8, RZ ;  /* 0x0000000830227824 */ /* 0x000fe200078e00ff */
[----:B------:R-:W2:Y:S01]  /*0920*/  I2F.RP R3, R4 ;  /* 0x0000000400037306 */ /* 0x000ea20000209400 */
[----:B------:R-:W-:Y:S01]  /*0930*/  IABS R14, R62 ;  /* 0x0000003e000e7213 */ /* 0x000fe20000000000 */
[----:B------:R-:W3:Y:S01]  /*0940*/  LDCU.128 UR12, c[0x0][0x380] ;  /* 0x00007000ff0c77ac */ /* 0x000ee20008000c00 */
[----:B------:R-:W-:Y:S02]  /*0950*/  IABS R12, R63 ;  /* 0x0000003f000c7213 */ /* 0x000fe40000000000 */
[----:B------:R-:W-:Y:S01]  /*0960*/  IABS R31, R57 ;  /* 0x00000039001f7213 */ /* 0x000fe20000000000 */
[----:B------:R-:W4:Y:S01]  /*0970*/  LDCU UR9, c[0x0][0x3a4] ;  /* 0x00007480ff0977ac */ /* 0x000f220008000800 */
[----:B------:R-:W-:Y:S01]  /*0980*/  IABS R47, R20 ;  /* 0x00000014002f7213 */ /* 0x000fe20000000000 */
[----:B------:R-:W5:Y:S01]  /*0990*/  I2F.RP R5, R0 ;  /* 0x0000000000057306 */ /* 0x000f620000209400 */
[----:B------:R-:W-:Y:S01]  /*09a0*/  IABS R21, R58 ;  /* 0x0000003a00157213 */ /* 0x000fe20000000000 */
[----:B------:R-:W-:Y:S01]  /*09b0*/  USHF.R.S32.HI UR6, URZ, 0x1f, UR4 ;  /* 0x0000001fff067899 */ /* 0x000fe20008011404 */
[----:B------:R-:W-:-:S02]  /*09c0*/  IABS R19, R59 ;  /* 0x0000003b00137213 */ /* 0x000fc40000000000 */
[----:B------:R-:W-:Y:S01]  /*09d0*/  IABS R39, R53 ;  /* 0x0000003500277213 */ /* 0x000fe20000000000 */
[----:B------:R-:W-:Y:S01]  /*09e0*/  ULEA.HI UR6, UR6, UR4, URZ, 0x6 ;  /* 0x0000000406067291 */ /* 0x000fe2000f8f30ff */
[----:B------:R-:W-:Y:S01]  /*09f0*/  IABS R33, R56 ;  /* 0x0000003800217213 */ /* 0x000fe20000000000 */
[----:B--2---:R-:W2:Y:S01]  /*0a00*/  MUFU.RCP R3, R3 ;  /* 0x0000000300037308 */ /* 0x004ea20000001000 */
[----:B------:R-:W-:Y:S01]  /*0a10*/  IABS R35, R55 ;  /* 0x0000003700237213 */ /* 0x000fe20000000000 */
[----:B------:R-:W-:Y:S01]  /*0a20*/  USHF.R.S32.HI UR6, URZ, 0x6, UR6 ;  /* 0x00000006ff067899 */ /* 0x000fe20008011406 */
[----:B------:R-:W-:Y:S02]  /*0a30*/  IABS R37, R54 ;  /* 0x0000003600257213 */ /* 0x000fe40000000000 */
[----:B------:R-:W-:Y:S02]  /*0a40*/  IABS R41, R51 ;  /* 0x0000003300297213 */ /* 0x000fe40000000000 */
[----:B------:R-:W-:Y:S01]  /*0a50*/  IABS R43, R50 ;  /* 0x00000032002b7213 */ /* 0x000fe20000000000 */
[----:B-----5:R-:W5:Y:S01]  /*0a60*/  MUFU.RCP R5, R5 ;  /* 0x0000000500057308 */ /* 0x020f620000001000 */
[----:B------:R-:W-:-:S02]  /*0a70*/  IABS R45, R30 ;  /* 0x0000001e002d7213 */ /* 0x000fc40000000000 */
[----:B------:R-:W-:Y:S02]  /*0a80*/  IABS R49, R18 ;  /* 0x0000001200317213 */ /* 0x000fe40000000000 */
[----:B------:R-:W-:Y:S01]  /*0a90*/  SHF.R.U32.HI R32, RZ, 0x4, R48 ;  /* 0x00000004ff207819 */ /* 0x000fe20000011630 */
[----:B--2---:R-:W-:-:S04]  /*0aa0*/  VIADD R6, R3, 0xffffffe ;  /* 0x0ffffffe03067836 */ /* 0x004fc80000000000 */
[----:B------:R2:W-:Y:S01]  /*0ab0*/  STL [R1+0x50], R32 ;  /* 0x0000502001007387 */ /* 0x0005e20000100800 */
[----:B------:R0:W1:Y:S03]  /*0ac0*/  F2I.FTZ.U32.TRUNC.NTZ R7, R6 ;  /* 0x0000000600077305 */ /* 0x000066000021f000 */
[----:B------:R-:W-:Y:S01]  /*0ad0*/  STL [R1+0x4c], R34 ;  /* 0x00004c2201007387 */ /* 0x000fe20000100800 */
[----:B-----5:R-:W-:-:S04]  /*0ae0*/  VIADD R8, R5, 0xffffffe ;  /* 0x0ffffffe05087836 */ /* 0x020fc80000000000 */
[----:B------:R5:W2:Y:S01]  /*0af0*/  F2I.FTZ.U32.TRUNC.NTZ R9, R8 ;  /* 0x0000000800097305 */ /* 0x000aa2000021f000 */
[----:B0-----:R-:W-:Y:S02]  /*0b00*/  IMAD.MOV.U32 R6, RZ, RZ, RZ ;  /* 0x000000ffff067224 */ /* 0x001fe400078e00ff */
[----:B-1----:R-:W-:Y:S02]  /*0b10*/  IMAD.MOV R13, RZ, RZ, -R7 ;  /* 0x000000ffff0d7224 */ /* 0x002fe400078e0a07 */
[----:B-----5:R-:W-:Y:S02]  /*0b20*/  IMAD.SHL.U32 R8, R48, 0x10, RZ ;  /* 0x0000001030087824 */ /* 0x020fe400078e00ff */
[----:B------:R-:W-:-:S04]  /*0b30*/  IMAD R13, R13, R4, RZ ;  /* 0x000000040d0d7224 */ /* 0x000fc800078e02ff */
[----:B------:R-:W-:Y:S01]  /*0b40*/  IMAD.HI.U32 R7, R7, R13, R6 ;  /* 0x0000000d07077227 */ /* 0x000fe200078e0006 */
[----:B------:R-:W-:-:S03]  /*0b50*/  LOP3.LUT R13, R8, 0xe00, RZ, 0xc0, !PT ;  /* 0x00000e00080d7812 */ /* 0x000fc600078ec0ff */
[----:B------:R-:W-:Y:S02]  /*0b60*/  IMAD.SHL.U32 R6, R48, 0x40, RZ ;  /* 0x0000004030067824 */ /* 0x000fe400078e00ff */
[----:B------:R-:W-:-:S03]  /*0b70*/  IMAD.HI.U32 R5, R7, R14, RZ ;  /* 0x0000000e07057227 */ /* 0x000fc600078e00ff */
[----:B------:R-:W-:Y:S01]  /*0b80*/  LOP3.LUT R6, R6, 0x1c0, RZ, 0xc0, !PT ;  /* 0x000001c006067812 */ /* 0x000fe200078ec0ff */
[----:B--2---:R-:W-:Y:S02]  /*0b90*/  IMAD.MOV R17, RZ, RZ, -R9 ;  /* 0x000000ffff117224 */ /* 0x004fe400078e0a09 */
[----:B------:R-:W-:Y:S01]  /*0ba0*/  IMAD.MOV R15, RZ, RZ, -R5 ;  /* 0x000000ffff0f7224 */ /* 0x000fe200078e0a05 */
[----:B------:R-:W-:Y:S01]  /*0bb0*/  IADD3 R5, PT, PT, R13, UR5, R6 ;  /* 0x000000050d057c10 */ /* 0x000fe2000fffe006 */
[----:B------:R-:W-:-:S04]  /*0bc0*/  IMAD.HI.U32 R3, R7, R12, RZ ;  /* 0x0000000c07037227 */ /* 0x000fc800078e00ff */
[----:B------:R-:W-:Y:S02]  /*0bd0*/  IMAD R17, R17, R0, RZ ;  /* 0x0000000011117224 */ /* 0x000fe400078e02ff */
[----:B------:R-:W-:Y:S02]  /*0be0*/  IMAD.MOV.U32 R8, RZ, RZ, RZ ;  /* 0x000000ffff087224 */ /* 0x000fe400078e00ff */
[C---:B------:R-:W-:Y:S01]  /*0bf0*/  IMAD R13, R4.reuse, R15, R14 ;  /* 0x0000000f040d7224 */ /* 0x040fe200078e020e */
[----:B------:R-:W-:Y:S01]  /*0c00*/  IABS R15, R61 ;  /* 0x0000003d000f7213 */ /* 0x000fe20000000000 */
[----:B------:R-:W-:Y:S02]  /*0c10*/  IMAD.MOV R3, RZ, RZ, -R3 ;  /* 0x000000ffff037224 */ /* 0x000fe400078e0a03 */
[----:B------:R-:W-:Y:S01]  /*0c20*/  IMAD.HI.U32 R14, R7, R31, RZ ;  /* 0x0000001f070e7227 */ /* 0x000fe200078e00ff */
[----:B------:R-:W-:-:S03]  /*0c30*/  ISETP.GT.U32.AND P1, PT, R4, R13, PT ;  /* 0x0000000d0400720c */ /* 0x000fc60003f24070 */
[----:B------:R-:W-:Y:S01]  /*0c40*/  IMAD.HI.U32 R16, R9, R17, R8 ;  /* 0x0000001109107227 */ /* 0x000fe200078e0008 */
[----:B------:R-:W-:-:S03]  /*0c50*/  IABS R17, R60 ;  /* 0x0000003c00117213 */ /* 0x000fc60000000000 */
[C---:B------:R-:W-:Y:S02]  /*0c60*/  IMAD R9, R4.reuse, R3, R12 ;  /* 0x0000000304097224 */ /* 0x040fe400078e020c */
[----:B------:R-:W-:Y:S02]  /*0c70*/  IMAD.MOV R14, RZ, RZ, -R14 ;  /* 0x000000ffff0e7224 */ /* 0x000fe400078e0a0e */
[----:B------:R-:W-:Y:S01]  /*0c80*/  IMAD.HI.U32 R3, R7, R15, RZ ;  /* 0x0000000f07037227 */ /* 0x000fe200078e00ff */
[----:B------:R-:W-:-:S03]  /*0c90*/  ISETP.GT.U32.AND P0, PT, R4, R9, PT ;  /* 0x000000090400720c */ /* 0x000fc60003f04070 */
[----:B------:R-:W-:Y:S02]  /*0ca0*/  IMAD R31, R4, R14, R31 ;  /* 0x0000000e041f7224 */ /* 0x000fe400078e021f */
[----:B------:R-:W-:-:S04]  /*0cb0*/  IMAD.HI.U32 R14, R7, R47, RZ ;  /* 0x0000002f070e7227 */ /* 0x000fc800078e00ff */
[----:B------:R-:W-:Y:S02]  /*0cc0*/  IMAD.MOV R14, RZ, RZ, -R14 ;  /* 0x000000ffff0e7224 */ /* 0x000fe400078e0a0e */
[----:B------:R-:W-:Y:S02]  /*0cd0*/  IMAD.MOV R3, RZ, RZ, -R3 ;  /* 0x000000ffff037224 */ /* 0x000fe400078e0a03 */
[----:B------:R-:W-:Y:S02]  /*0ce0*/  IMAD R47, R4, R14, R47 ;  /* 0x0000000e042f7224 */ /* 0x000fe400078e022f */
[----:B------:R-:W-:-:S03]  /*0cf0*/  IMAD.HI.U32 R12, R7, R21, RZ ;  /* 0x00000015070c7227 */ /* 0x000fc600078e00ff */
[C---:B------:R-:W-:Y:S01]  /*0d00*/  ISETP.GT.U32.AND P3, PT, R4.reuse, R47, PT ;  /* 0x0000002f0400720c */ /* 0x040fe20003f64070 */
[C---:B------:R-:W-:Y:S02]  /*0d10*/  IMAD R15, R4.reuse, R3, R15 ;  /* 0x00000003040f7224 */ /* 0x040fe400078e020f */
[----:B------:R-:W-:Y:S02]  /*0d20*/  IMAD.MOV R12, RZ, RZ, -R12 ;  /* 0x000000ffff0c7224 */ /* 0x000fe400078e0a0c */
[----:B------:R-:W-:Y:S01]  /*0d30*/  @!P0 IMAD.IADD R9, R9, 0x1, -R4 ;  /* 0x0000000109098824 */ /* 0x000fe200078e0a04 */
[----:B------:R-:W-:Y:S01]  /*0d40*/  ISETP.GT.U32.AND P2, PT, R4, R15, PT ;  /* 0x0000000f0400720c */ /* 0x000fe20003f44070 */
[----:B------:R-:W-:-:S03]  /*0d50*/  IMAD.HI.U32 R6, R7, R17, RZ ;  /* 0x0000001107067227 */ /* 0x000fc600078e00ff */
[----:B------:R-:W-:Y:S01]  /*0d60*/  ISETP.GT.U32.AND P5, PT, R4, R9, PT ;  /* 0x000000090400720c */ /* 0x000fe20003fa4070 */
[----:B------:R-:W-:-:S04]  /*0d70*/  IMAD.HI.U32 R8, R7, R19, RZ ;  /* 0x0000001307087227 */ /* 0x000fc800078e00ff */
[----:B------:R-:W-:Y:S02]  /*0d80*/  IMAD R21, R4, R12, R21 ;  /* 0x0000000c04157224 */ /* 0x000fe400078e0215 */
[----:B------:R-:W-:Y:S02]  /*0d90*/  IMAD.MOV R6, RZ, RZ, -R6 ;  /* 0x000000ffff067224 */ /* 0x000fe400078e0a06 */
[----:B------:R-:W-:Y:S02]  /*0da0*/  IMAD.MOV R8, RZ, RZ, -R8 ;  /* 0x000000ffff087224 */ /* 0x000fe400078e0a08 */
[----:B------:R-:W-:-:S04]  /*0db0*/  IMAD.HI.U32 R12, R7, R39, RZ ;  /* 0x00000027070c7227 */ /* 0x000fc800078e00ff */
[----:B------:R-:W-:-:S04]  /*0dc0*/  IMAD.HI.U32 R3, R7, R33, RZ ;  /* 0x0000002107037227 */ /* 0x000fc800078e00ff */
[C---:B------:R-:W-:Y:S02]  /*0dd0*/  IMAD R17, R4.reuse, R6, R17 ;  /* 0x0000000604117224 */ /* 0x040fe400078e0211 */
[C---:B------:R-:W-:Y:S02]  /*0de0*/  IMAD R19, R4.reuse, R8, R19 ;  /* 0x0000000804137224 */ /* 0x040fe400078e0213 */
[----:B------:R-:W-:Y:S02]  /*0df0*/  IMAD.MOV R12, RZ, RZ, -R12 ;  /* 0x000000ffff0c7224 */ /* 0x000fe400078e0a0c */
[----:B------:R-:W-:Y:S01]  /*0e00*/  IMAD.HI.U32 R6, R7, R35, RZ ;  /* 0x0000002307067227 */ /* 0x000fe200078e00ff */
[----:B------:R-:W-:-:S03]  /*0e10*/  ISETP.GT.U32.AND P0, PT, R4, R19, PT ;  /* 0x000000130400720c */ /* 0x000fc60003f04070 */
[----:B------:R-:W-:-:S04]  /*0e20*/  IMAD.HI.U32 R8, R7, R37, RZ ;  /* 0x0000002507087227 */ /* 0x000fc800078e00ff */
[----:B------:R-:W-:Y:S02]  /*0e30*/  IMAD.MOV R3, RZ, RZ, -R3 ;  /* 0x000000ffff037224 */ /* 0x000fe400078e0a03 */
[--C-:B------:R-:W-:Y:S01]  /*0e40*/  @!P1 IMAD.IADD R13, R13, 0x1, -R4.reuse ;  /* 0x000000010d0d9824 */ /* 0x100fe200078e0a04 */
[C---:B------:R-:W-:Y:S01]  /*0e50*/  ISETP.GT.U32.AND P1, PT, R4.reuse, R21, PT ;  /* 0x000000150400720c */ /* 0x040fe20003f24070 */
[C---:B------:R-:W-:Y:S01]  /*0e60*/  IMAD R39, R4.reuse, R12, R39 ;  /* 0x0000000c04277224 */ /* 0x040fe200078e0227 */
[----:B------:R-:W-:Y:S01]  /*0e70*/  IABS R12, R52 ;  /* 0x00000034000c7213 */ /* 0x000fe20000000000 */
[----:B------:R-:W-:Y:S01]  /*0e80*/  @!P3 IMAD.IADD R47, R47, 0x1, -R4 ;  /* 0x000000012f2fb824 */ /* 0x000fe200078e0a04 */
[C---:B------:R-:W-:Y:S01]  /*0e90*/  ISETP.GT.U32.AND P3, PT, R4.reuse, R13, PT ;  /* 0x0000000d0400720c */ /* 0x040fe20003f64070 */
[----:B------:R-:W-:Y:S02]  /*0ea0*/  IMAD.MOV R6, RZ, RZ, -R6 ;  /* 0x000000ffff067224 */ /* 0x000fe400078e0a06 */
[----:B------:R-:W-:Y:S01]  /*0eb0*/  IMAD.MOV R8, RZ, RZ, -R8 ;  /* 0x000000ffff087224 */ /* 0x000fe200078e0a08 */
[C---:B------:R-:W-:Y:S01]  /*0ec0*/  ISETP.GT.U32.AND P6, PT, R4.reuse, R47, PT ;  /* 0x0000002f0400720c */ /* 0x040fe20003fc4070 */
[----:B------:R-:W-:-:S02]  /*0ed0*/  IMAD R33, R4, R3, R33 ;  /* 0x0000000304217224 */ /* 0x000fc400078e0221 */
[--C-:B------:R-:W-:Y:S01]  /*0ee0*/  @!P2 IMAD.IADD R15, R15, 0x1, -R4.reuse ;  /* 0x000000010f0fa824 */ /* 0x100fe200078e0a04 */
[C---:B------:R-:W-:Y:S01]  /*0ef0*/  ISETP.GT.U32.AND P2, PT, R4.reuse, R17, PT ;  /* 0x000000110400720c */ /* 0x040fe20003f44070 */
[C---:B------:R-:W-:Y:S02]  /*0f00*/  IMAD R35, R4.reuse, R6, R35 ;  /* 0x0000000604237224 */ /* 0x040fe400078e0223 */
[C---:B------:R-:W-:Y:S01]  /*0f10*/  IMAD R37, R4.reuse, R8, R37 ;  /* 0x0000000804257224 */ /* 0x040fe200078e0225 */
[C---:B------:R-:W-:Y:S01]  /*0f20*/  ISETP.GT.U32.AND P4, PT, R4.reuse, R15, PT ;  /* 0x0000000f0400720c */ /* 0x040fe20003f84070 */
[----:B------:R-:W-:Y:S01]  /*0f30*/  @!P5 IMAD.IADD R9, R9, 0x1, -R4 ;  /* 0x000000010909d824 */ /* 0x000fe200078e0a04 */
[----:B------:R-:W-:Y:S01]  /*0f40*/  ISETP.GT.U32.AND P5, PT, R4, R33, PT ;  /* 0x000000210400720c */ /* 0x000fe20003fa4070 */
[----:B------:R-:W-:-:S04]  /*0f50*/  IMAD.HI.U32 R3, R7, R12, RZ ;  /* 0x0000000c07037227 */ /* 0x000fc800078e00ff */
[----:B------:R-:W-:-:S04]  /*0f60*/  IMAD.HI.U32 R6, R7, R41, RZ ;  /* 0x0000002907067227 */ /* 0x000fc800078e00ff */
[----:B------:R-:W-:-:S04]  /*0f70*/  IMAD.HI.U32 R8, R7, R43, RZ ;  /* 0x0000002b07087227 */ /* 0x000fc800078e00ff */
[----:B------:R-:W-:-:S04]  /*0f80*/  IMAD.HI.U32 R7, R7, R45, RZ ;  /* 0x0000002d07077227 */ /* 0x000fc800078e00ff */
[----:B------:R-:W-:Y:S02]  /*0f90*/  IMAD.MOV R14, RZ, RZ, -R7 ;  /* 0x000000ffff0e7224 */ /* 0x000fe400078e0a07 */
[----:B------:R-:W-:Y:S02]  /*0fa0*/  IMAD.MOV R3, RZ, RZ, -R3 ;  /* 0x000000ffff037224 */ /* 0x000fe400078e0a03 */
[C---:B------:R-:W-:Y:S02]  /*0fb0*/  IMAD R45, R4.reuse, R14, R45 ;  /* 0x0000000e042d7224 */ /* 0x040fe400078e022d */
[----:B------:R-:W-:Y:S01]  /*0fc0*/  @!P3 IMAD.IADD R13, R13, 0x1, -R4 ;  /* 0x000000010d0db824 */ /* 0x000fe200078e0a04 */
[C---:B------:R-:W-:Y:S01]  /*0fd0*/  ISETP.GT.U32.AND P3, PT, R4.reuse, R35, PT ;  /* 0x000000230400720c */ /* 0x040fe20003f64070 */
[----:B------:R-:W-:Y:S01]  /*0fe0*/  IMAD R7, R4, R3, R12 ;  /* 0x0000000304077224 */ /* 0x000fe200078e020c */
[----:B------:R-:W-:Y:S01]  /*0ff0*/  LOP3.LUT R3, R48, 0x3, RZ, 0xc0, !PT ;  /* 0x0000000330037812 */ /* 0x000fe200078ec0ff */
[----:B------:R-:W-:-:S04]  /*1000*/  IMAD.HI.U32 R16, R16, R49, RZ ;  /* 0x0000003110107227 */ /* 0x000fc800078e00ff */
[--C-:B------:R-:W-:Y:S01]  /*1010*/  @!P6 IMAD.IADD R47, R47, 0x1, -R4.reuse ;  /* 0x000000012f2fe824 */ /* 0x100fe200078e0a04 */
[C---:B------:R-:W-:Y:S01]  /*1020*/  ISETP.GT.U32.AND P6, PT, R4.reuse, R31, PT ;  /* 0x0000001f0400720c */ /* 0x040fe20003fc4070 */
[--C-:B------:R-:W-:Y:S01]  /*1030*/  @!P2 IMAD.IADD R17, R17, 0x1, -R4.reuse ;  /* 0x000000011111a824 */ /* 0x100fe200078e0a04 */
[C---:B------:R-:W-:Y:S01]  /*1040*/  ISETP.GT.U32.AND P2, PT, R4.reuse, R39, PT ;  /* 0x000000270400720c */ /* 0x040fe20003f44070 */
[--C-:B------:R-:W-:Y:S01]  /*1050*/  @!P5 IMAD.IADD R33, R33, 0x1, -R4.reuse ;  /* 0x000000012121d824 */ /* 0x100fe200078e0a04 */
[C---:B------:R-:W-:Y:S01]  /*1060*/  ISETP.GT.U32.AND P5, PT, R4.reuse, R45, PT ;  /* 0x0000002d0400720c */ /* 0x040fe20003fa4070 */
[----:B------:R-:W-:Y:S01]  /*1070*/  @!P0 IMAD.IADD R19, R19, 0x1, -R4 ;  /* 0x0000000113138824 */ /* 0x000fe200078e0a04 */
[C---:B------:R-:W-:Y:S01]  /*1080*/  ISETP.GT.U32.AND P0, PT, R4.reuse, R7, PT ;  /* 0x000000070400720c */ /* 0x040fe20003f04070 */
[----:B------:R-:W-:Y:S02]  /*1090*/  IMAD.MOV R16, RZ, RZ, -R16 ;  /* 0x000000ffff107224 */ /* 0x000fe400078e0a10 */
[----:B------:R-:W-:Y:S01]  /*10a0*/  @!P4 IMAD.IADD R15, R15, 0x1, -R4 ;  /* 0x000000010f0fc824 */ /* 0x000fe200078e0a04 */
[----:B------:R-:W-:Y:S01]  /*10b0*/  ISETP.GT.U32.AND P4, PT, R4, R37, PT ;  /* 0x000000250400720c */ /* 0x000fe20003f84070 */
[----:B------:R-:W-:-:S02]  /*10c0*/  IMAD.MOV R8, RZ, RZ, -R8 ;  /* 0x000000ffff087224 */ /* 0x000fc400078e0a08 */
[----:B------:R-:W-:Y:S02]  /*10d0*/  IMAD.MOV R6, RZ, RZ, -R6 ;  /* 0x000000ffff067224 */ /* 0x000fe400078e0a06 */
[----:B------:R-:W-:Y:S02]  /*10e0*/  IMAD R49, R0, R16, R49 ;  /* 0x0000001000317224 */ /* 0x000fe400078e0231 */
[C---:B------:R-:W-:Y:S02]  /*10f0*/  IMAD R43, R4.reuse, R8, R43 ;  /* 0x00000008042b7224 */ /* 0x040fe400078e022b */
[----:B------:R-:W-:Y:S01]  /*1100*/  IMAD R41, R4, R6, R41 ;  /* 0x0000000604297224 */ /* 0x000fe200078e0229 */
[----:B------:R-:W-:Y:S01]  /*1110*/  SHF.R.U32.HI R6, RZ, 0x2, R48 ;  /* 0x00000002ff067819 */ /* 0x000fe20000011630 */
[--C-:B------:R-:W-:Y:S01]  /*1120*/  @!P3 IMAD.IADD R35, R35, 0x1, -R4.reuse ;  /* 0x000000012323b824 */ /* 0x100fe200078e0a04 */
[----:B------:R-:W-:Y:S01]  /*1130*/  ISETP.GT.U32.AND P3, PT, R0, R49, PT ;  /* 0x000000310000720c */ /* 0x000fe20003f64070 */
[--C-:B------:R-:W-:Y:S01]  /*1140*/  @!P1 IMAD.IADD R21, R21, 0x1, -R4.reuse ;  /* 0x0000000115159824 */ /* 0x100fe200078e0a04 */
[C---:B------:R-:W-:Y:S01]  /*1150*/  ISETP.GT.U32.AND P1, PT, R4.reuse, R41, PT ;  /* 0x000000290400720c */ /* 0x040fe20003f24070 */
        /* <DEDUP_REMOVED lines=8> */
[----:B------:R-:W-:Y:S01]  /*11e0*/  @!P4 IMAD.IADD R37, R37, 0x1, -R4 ;  /* 0x000000012525c824 */ /* 0x000fe200078e0a04 */
[----:B------:R-:W-:Y:S01]  /*11f0*/  ISETP.GT.U32.AND P4, PT, R4, R17, PT ;  /* 0x000000110400720c */ /* 0x000fe20003f84070 */
[----:B------:R-:W-:Y:S01]  /*1200*/  @!P3 IMAD.IADD R49, R49, 0x1, -R0 ;  /* 0x000000013131b824 */ /* 0x000fe200078e0a00 */
[----:B------:R-:W-:Y:S01]  /*1210*/  SGXT.U32 R6, R6, 0x3 ;  /* 0x000000030606781a */ /* 0x000fe20000000000 */
[--C-:B------:R-:W-:Y:S01]  /*1220*/  @!P1 IMAD.IADD R41, R41, 0x1, -R4.reuse ;  /* 0x0000000129299824 */ /* 0x100fe200078e0a04 */
[C---:B------:R-:W-:Y:S01]  /*1230*/  ISETP.GT.U32.AND P1, PT, R4.reuse, R31, PT ;  /* 0x0000001f0400720c */ /* 0x040fe20003f24070 */
[--C-:B------:R-:W-:Y:S01]  /*1240*/  @!P6 IMAD.IADD R43, R43, 0x1, -R4.reuse ;  /* 0x000000012b2be824 */ /* 0x100fe200078e0a04 */
[C---:B------:R-:W-:Y:S01]  /*1250*/  ISETP.GT.U32.AND P3, PT, R4.reuse, R37, PT ;  /* 0x000000250400720c */ /* 0x040fe20003f64070 */
[--C-:B------:R-:W-:Y:S01]  /*1260*/  @!P2 IMAD.IADD R19, R19, 0x1, -R4.reuse ;  /* 0x000000011313a824 */ /* 0x100fe200078e0a04 */
[----:B------:R-:W-:Y:S01]  /*1270*/  ISETP.GT.U32.AND P2, PT, R4, R39, PT ;  /* 0x000000270400720c */ /* 0x000fe20003f44070 */
[--C-:B------:R-:W-:Y:S01]  /*1280*/  @!P5 IMAD.IADD R35, R35, 0x1, -R4.reuse ;  /* 0x000000012323d824 */ /* 0x100fe200078e0a04 */
[----:B------:R-:W-:Y:S01]  /*1290*/  ISETP.GT.U32.AND P5, PT, R0, R49, PT ;  /* 0x000000310000720c */ /* 0x000fe20003fa4070 */
[--C-:B------:R-:W-:Y:S01]  /*12a0*/  @!P0 IMAD.IADD R21, R21, 0x1, -R4.reuse ;  /* 0x0000000115158824 */ /* 0x100fe200078e0a04 */
[C---:B------:R-:W-:Y:S01]  /*12b0*/  ISETP.GT.U32.AND P0, PT, R4.reuse, R7, PT ;  /* 0x000000070400720c */ /* 0x040fe20003f04070 */
[--C-:B------:R-:W-:Y:S01]  /*12c0*/  @!P4 IMAD.IADD R17, R17, 0x1, -R4.reuse ;  /* 0x000000011111c824 */ /* 0x100fe200078e0a04 */
[----:B------:R-:W-:Y:S01]  /*12d0*/  ISETP.GT.U32.AND P4, PT, R4, R43, PT ;  /* 0x0000002b0400720c */ /* 0x000fe20003f84070 */
[----:B------:R-:W-:Y:S01]  /*12e0*/  IMAD.SHL.U32 R8, R48, 0x2, RZ ;  /* 0x0000000230087824 */ /* 0x000fe200078e00ff */
[C---:B------:R-:W-:Y:S01]  /*12f0*/  ISETP.GT.U32.AND P6, PT, R4.reuse, R33, PT ;  /* 0x000000210400720c */ /* 0x040fe20003fc4070 */
[--C-:B------:R-:W-:Y:S01]  /*1300*/  @!P1 IMAD.IADD R31, R31, 0x1, -R4.reuse ;  /* 0x000000011f1f9824 */ /* 0x100fe200078e0a04 */
[----:B------:R-:W-:Y:S01]  /*1310*/  ISETP.GT.U32.AND P1, PT, R4, R41, PT ;  /* 0x000000290400720c */ /* 0x000fe20003f24070 */
[--C-:B------:R-:W-:Y:S01]  /*1320*/  @!P3 IMAD.IADD R37, R37, 0x1, -R4.reuse ;  /* 0x000000012525b824 */ /* 0x100fe200078e0a04 */
[----:B------:R-:W-:Y:S01]  /*1330*/  ISETP.GE.AND P3, PT, R63, RZ, PT ;  /* 0x000000ff3f00720c */ /* 0x000fe20003f66270 */
[----:B------:R-:W-:Y:S01]  /*1340*/  @!P2 IMAD.IADD R39, R39, 0x1, -R4 ;  /* 0x000000012727a824 */ /* 0x000fe200078e0a04 */
[----:B------:R-:W-:Y:S01]  /*1350*/  ISETP.GE.AND P2, PT, R62, RZ, PT ;  /* 0x000000ff3e00720c */ /* 0x000fe20003f46270 */
[----:B------:R-:W-:Y:S01]  /*1360*/  @!P5 IMAD.IADD R49, R49, 0x1, -R0 ;  /* 0x000000013131d824 */ /* 0x000fe200078e0a00 */
[----:B------:R-:W-:Y:S01]  /*1370*/  ISETP.GE.AND P5, PT, R61, RZ, PT ;  /* 0x000000ff3d00720c */ /* 0x000fe20003fa6270 */
[--C-:B------:R-:W-:Y:S01]  /*1380*/  @!P0 IMAD.IADD R7, R7, 0x1, -R4.reuse ;  /* 0x0000000107078824 */ /* 0x100fe200078e0a04 */
[----:B------:R-:W-:Y:S01]  /*1390*/  ISETP.GE.AND P0, PT, R60, RZ, PT ;  /* 0x000000ff3c00720c */ /* 0x000fe20003f06270 */
[--C-:B------:R-:W-:Y:S01]  /*13a0*/  @!P4 IMAD.IADD R43, R43, 0x1, -R4.reuse ;  /* 0x000000012b2bc824 */ /* 0x100fe200078e0a04 */
[----:B------:R-:W-:Y:S01]  /*13b0*/  ISETP.GE.AND P4, PT, R59, RZ, PT ;  /* 0x000000ff3b00720c */ /* 0x000fe20003f86270 */
[--C-:B------:R-:W-:Y:S01]  /*13c0*/  @!P6 IMAD.IADD R33, R33, 0x1, -R4.reuse ;  /* 0x000000012121e824 */ /* 0x100fe200078e0a04 */
[----:B------:R-:W-:Y:S01]  /*13d0*/  ISETP.GT.U32.AND P6, PT, R4, R45, PT ;  /* 0x0000002d0400720c */ /* 0x000fe20003fc4070 */
[--C-:B------:R-:W-:Y:S01]  /*13e0*/  @!P1 IMAD.IADD R41, R41, 0x1, -R4.reuse ;  /* 0x0000000129299824 */ /* 0x100fe200078e0a04 */
[----:B------:R-:W-:Y:S01]  /*13f0*/  ISETP.GE.AND P1, PT, R58, RZ, PT ;  /* 0x000000ff3a00720c */ /* 0x000fe20003f26270 */
[----:B------:R-:W-:Y:S01]  /*1400*/  @!P3 IMAD.MOV R9, RZ, RZ, -R9 ;  /* 0x000000ffff09b224 */ /* 0x000fe200078e0a09 */
        /* <DEDUP_REMOVED lines=9> */
[----:B------:R-:W-:Y:S01]  /*14a0*/  @!P6 IMAD.IADD R45, R45, 0x1, -R4 ;  /* 0x000000012d2de824 */ /* 0x000fe200078e0a04 */
[----:B------:R-:W-:Y:S01]  /*14b0*/  LOP3.LUT R0, RZ, R11, RZ, 0x33, !PT ;  /* 0x0000000bff007212 */ /* 0x000fe200078e33ff */
        /* <DEDUP_REMOVED lines=11> */
[----:B------:R-:W-:Y:S01]  /*1570*/  ISETP.NE.AND P4, PT, R11, RZ, PT ;  /* 0x000000ff0b00720c */ /* 0x000fe20003f85270 */
[----:B------:R-:W-:Y:S01]  /*1580*/  IMAD R3, R3, 0x110, RZ ;  /* 0x0000011003037824 */ /* 0x000fe200078e02ff */
[----:B------:R-:W-:Y:S01]  /*1590*/  ISETP.GE.AND P6, PT, R18, RZ, PT ;  /* 0x000000ff1200720c */ /* 0x000fe20003fc6270 */
[----:B------:R-:W-:Y:S01]  /*15a0*/  @!P1 IMAD.MOV R7, RZ, RZ, -R7 ;  /* 0x000000ffff079224 */ /* 0x000fe200078e0a07 */
[----:B------:R-:W-:Y:S01]  /*15b0*/  SEL R31, R0, R31, !P4 ;  /* 0x0000001f001f7207 */ /* 0x000fe20006000000 */
[----:B------:R-:W-:Y:S01]  /*15c0*/  @!P3 IMAD.MOV R41, RZ, RZ, -R41 ;  /* 0x000000ffff29b224 */ /* 0x000fe200078e0a29 */
[----:B------:R-:W-:Y:S01]  /*15d0*/  ISETP.NE.AND P1, PT, R10, RZ, PT ;  /* 0x000000ff0a00720c */ /* 0x000fe20003f25270 */
[----:B------:R-:W-:Y:S01]  /*15e0*/  @!P2 IMAD.MOV R43, RZ, RZ, -R43 ;  /* 0x000000ffff2ba224 */ /* 0x000fe200078e0a2b */
[C---:B------:R-:W-:Y:S01]  /*15f0*/  SEL R9, R0.reuse, R9, !P4 ;  /* 0x0000000900097207 */ /* 0x040fe20006000000 */
[----:B------:R-:W-:Y:S01]  /*1600*/  IMAD R31, R31, UR7, RZ ;  /* 0x000000071f1f7c24 */ /* 0x000fe2000f8e02ff */
[C---:B------:R-:W-:Y:S01]  /*1610*/  SEL R19, R0.reuse, R19, !P4 ;  /* 0x0000001300137207 */ /* 0x040fe20006000000 */
[----:B------:R-:W-:Y:S01]  /*1620*/  @!P5 IMAD.MOV R45, RZ, RZ, -R45 ;  /* 0x000000ffff2dd224 */ /* 0x000fe200078e0a2d */
[----:B------:R-:W-:Y:S01]  /*1630*/  SEL R13, R0, R13, !P4 ;  /* 0x0000000d000d7207 */ /* 0x000fe20006000000 */
[----:B------:R-:W-:Y:S01]  /*1640*/  @!P0 IMAD.MOV R47, RZ, RZ, -R47 ;  /* 0x000000ffff2f8224 */ /* 0x000fe200078e0a2f */
[----:B------:R-:W-:Y:S01]  /*1650*/  SHF.R.S32.HI R57, RZ, 0x1f, R31 ;  /* 0x0000001fff397819 */ /* 0x000fe2000001141f */
[----:B------:R-:W-:Y:S01]  /*1660*/  IMAD R9, R9, UR7, RZ ;  /* 0x0000000709097c24 */ /* 0x000fe2000f8e02ff */
[----:B---3--:R-:W-:Y:S01]  /*1670*/  IADD3 R58, P5, PT, R31, UR14, RZ ;  /* 0x0000000e1f3a7c10 */ /* 0x008fe2000ffbe0ff */
[----:B------:R-:W-:Y:S01]  /*1680*/  IMAD R19, R19, UR7, RZ ;  /* 0x0000000713137c24 */ /* 0x000fe2000f8e02ff */
[----:B------:R-:W-:Y:S01]  /*1690*/  LOP3.LUT R8, R34, 0x30, R8, 0x48, !PT ;  /* 0x0000003022087812 */ /* 0x000fe200078e4808 */
[----:B------:R-:W0:Y:S01]  /*16a0*/  LDC R31, c[0x0][0x3a8] ;  /* 0x0000ea00ff1f7b82 */ /* 0x000e220000000800 */
[C---:B------:R-:W-:Y:S01]  /*16b0*/  SEL R15, R0.reuse, R15, !P4 ;  /* 0x0000000f000f7207 */ /* 0x040fe20006000000 */
[----:B------:R-:W-:Y:S01]  /*16c0*/  IMAD R13, R13, UR7, RZ ;  /* 0x000000070d0d7c24 */ /* 0x000fe2000f8e02ff */
[----:B------:R-:W-:Y:S01]  /*16d0*/  SEL R17, R0, R17, !P4 ;  /* 0x0000001100117207 */ /* 0x000fe20006000000 */
[----:B------:R-:W-:Y:S01]  /*16e0*/  IMAD.IADD R5, R8, 0x1, R5 ;  /* 0x0000000108057824 */ /* 0x000fe200078e0205 */
[C---:B------:R-:W-:Y:S01]  /*16f0*/  SEL R21, R0.reuse, R21, !P4 ;  /* 0x0000001500157207 */ /* 0x040fe20006000000 */
[----:B------:R-:W-:Y:S01]  /*1700*/  IMAD R15, R15, UR7, RZ ;  /* 0x000000070f0f7c24 */ /* 0x000fe2000f8e02ff */
[C---:B------:R-:W-:Y:S01]  /*1710*/  SEL R33, R0.reuse, R33, !P4 ;  /* 0x0000002100217207 */ /* 0x040fe20006000000 */
[----:B------:R-:W-:Y:S01]  /*1720*/  @!P6 IMAD.MOV R49, RZ, RZ, -R49 ;  /* 0x000000ffff31e224 */ /* 0x000fe200078e0a31 */
[C---:B------:R-:W-:Y:S01]  /*1730*/  SEL R35, R0.reuse, R35, !P4 ;  /* 0x0000002300237207 */ /* 0x040fe20006000000 */
[----:B------:R1:W-:Y:S01]  /*1740*/  STL [R1+0x4], R5 ;  /* 0x0000040501007387 */ /* 0x0003e20000100800 */
[C---:B------:R-:W-:Y:S01]  /*1750*/  SEL R37, R0.reuse, R37, !P4 ;  /* 0x0000002500257207 */ /* 0x040fe20006000000 */
[----:B------:R-:W-:Y:S01]  /*1760*/  IMAD R17, R17, UR7, RZ ;  /* 0x0000000711117c24 */ /* 0x000fe2000f8e02ff */
        /* <DEDUP_REMOVED lines=10> */
[----:B------:R-:W-:Y:S01]  /*1810*/  SEL R0, R0, R47, !P4 ;  /* 0x0000002f00007207 */ /* 0x000fe20006000000 */
[----:B------:R-:W-:Y:S01]  /*1820*/  IMAD R39, R39, UR7, RZ ;  /* 0x0000000727277c24 */ /* 0x000fe2000f8e02ff */
[----:B------:R-:W-:Y:S01]  /*1830*/  LOP3.LUT R6, R6, 0x10, R32, 0xf8, !PT ;  /* 0x0000001006067812 */ /* 0x000fe200078ef820 */
[----:B------:R-:W-:Y:S01]  /*1840*/  IMAD R41, R41, UR7, RZ ;  /* 0x0000000729297c24 */ /* 0x000fe2000f8e02ff */
[----:B------:R-:W-:Y:S01]  /*1850*/  SHF.R.S32.HI R7, RZ, 0x1f, R9 ;  /* 0x0000001fff077819 */ /* 0x000fe20000011409 */
[----:B------:R-:W-:Y:S01]  /*1860*/  IMAD R32, R0, UR7, RZ ;  /* 0x0000000700207c24 */ /* 0x000fe2000f8e02ff */
[----:B------:R-:W-:Y:S01]  /*1870*/  IADD3 R0, P3, PT, R9, UR14, RZ ;  /* 0x0000000e09007c10 */ /* 0x000fe2000ff7e0ff */
[----:B------:R-:W-:Y:S01]  /*1880*/  IMAD R43, R43, UR7, RZ ;  /* 0x000000072b2b7c24 */ /* 0x000fe2000f8e02ff */
[----:B------:R-:W-:Y:S01]  /*1890*/  SHF.R.S32.HI R53, RZ, 0x1f, R19 ;  /* 0x0000001fff357819 */ /* 0x000fe20000011413 */
[----:B------:R-:W-:Y:S01]  /*18a0*/  IMAD R45, R45, UR7, RZ ;  /* 0x000000072d2d7c24 */ /* 0x000fe2000f8e02ff */
[----:B------:R-:W-:Y:S01]  /*18b0*/  IADD3 R54, P4, PT, R19, UR14, RZ ;  /* 0x0000000e13367c10 */ /* 0x000fe2000ff9e0ff */
[----:B------:R-:W2:Y:S01]  /*18c0*/  LDCU UR7, c[0x0][0x3ac] ;  /* 0x00007580ff0777ac */ /* 0x000ea20008000800 */
[----:B------:R-:W-:Y:S01]  /*18d0*/  SHF.R.S32.HI R9, RZ, 0x1f, R13 ;  /* 0x0000001fff097819 */ /* 0x000fe2000001140d */
[-C--:B0-----:R-:W-:Y:S01]  /*18e0*/  IMAD R22, R22, R31.reuse, RZ ;  /* 0x0000001f16167224 */ /* 0x081fe200078e02ff */
[----:B------:R-:W-:Y:S01]  /*18f0*/  IADD3 R4, P2, PT, R13, UR14, RZ ;  /* 0x0000000e0d047c10 */ /* 0x000fe2000ff5e0ff */
[----:B------:R-:W-:Y:S01]  /*1900*/  IMAD R22, R2, R31, RZ ;  /* 0x0000001f02167224 */ /* 0x000fe200078e02ff */
[----:B------:R-:W-:-:S02]  /*1910*/  @!P1 LOP3.LUT R49, RZ, R10, RZ, 0x33, !PT ;  /* 0x0000000aff319212 */ /* 0x000fc400078e33ff */
[----:B------:R-:W-:Y:S02]  /*1920*/  CS2R R46, SRZ ;  /* 0x00000000002e7805 */ /* 0x000fe4000001ff00 */
[----:B------:R-:W-:Y:S02]  /*1930*/  SHF.R.S32.HI R11, RZ, 0x1f, R15 ;  /* 0x0000001fff0b7819 */ /* 0x000fe4000001140f */
[----:B-1----:R-:W-:Y:S01]  /*1940*/  IADD3 R5, P1, PT, R15, UR14, RZ ;  /* 0x0000000e0f057c10 */ /* 0x002fe2000ff3e0ff */
[----:B----4-:R-:W-:Y:S01]  /*1950*/  IMAD R21, R49, UR9, RZ ;  /* 0x0000000931157c24 */ /* 0x010fe2000f8e02ff */
[----:B------:R-:W-:Y:S01]  /*1960*/  IADD3.X R53, PT, PT, R53, UR15, RZ, P4, !PT ;  /* 0x0000000f35357c10 */ /* 0x000fe2000a7fe4ff */
[-C--:B------:R-:W-:Y:S01]  /*1970*/  IMAD R49, R29, R31.reuse, RZ ;  /* 0x0000001f1d317224 */ /* 0x080fe200078e02ff */
[----:B------:R-:W-:Y:S01]  /*1980*/  IADD3.X R9, PT, PT, R9, UR15, RZ, P2, !PT ;  /* 0x0000000f09097c10 */ /* 0x000fe200097fe4ff */
[-C--:B------:R-:W-:Y:S01]  /*1990*/  IMAD R29, R28, R31.reuse, RZ ;  /* 0x0000001f1c1d7224 */ /* 0x080fe200078e02ff */
[----:B------:R-:W-:Y:S01]  /*19a0*/  IADD3 R15, P4, PT, R30, UR14, RZ ;  /* 0x0000000e1e0f7c10 */ /* 0x000fe2000ff9e0ff */
[-C--:B------:R-:W-:Y:S01]  /*19b0*/  IMAD R28, R27, R31.reuse, RZ ;  /* 0x0000001f1b1c7224 */ /* 0x080fe200078e02ff */
[----:B------:R-:W-:Y:S01]  /*19c0*/  SHF.R.S32.HI R60, RZ, 0x1f, R35 ;  /* 0x0000001fff3c7819 */ /* 0x000fe20000011423 */
[-C--:B------:R-:W-:Y:S01]  /*19d0*/  IMAD R27, R26, R31.reuse, RZ ;  /* 0x0000001f1a1b7224 */ /* 0x080fe200078e02ff */
[----:B------:R-:W-:Y:S01]  /*19e0*/  IADD3 R10, P2, PT, R35, UR14, RZ ;  /* 0x0000000e230a7c10 */ /* 0x000fe2000ff5e0ff */
[-C--:B------:R-:W-:Y:S01]  /*19f0*/  IMAD R26, R24, R31.reuse, RZ ;  /* 0x0000001f181a7224 */ /* 0x080fe200078e02ff */
[----:B------:R-:W-:Y:S01]  /*1a00*/  SHF.R.S32.HI R30, RZ, 0x1f, R30 ;  /* 0x0000001fff1e7819 */ /* 0x000fe2000001141e */
[----:B------:R-:W-:Y:S01]  /*1a10*/  IMAD R24, R25, R31, RZ ;  /* 0x0000001f19187224 */ /* 0x000fe200078e02ff */
[----:B------:R-:W-:-:S02]  /*1a20*/  IADD3.X R60, PT, PT, R60, UR15, RZ, P2, !PT ;  /* 0x0000000f3c3c7c10 */ /* 0x000fc400097fe4ff */
[----:B------:R-:W-:Y:S02]  /*1a30*/  CS2R R34, SRZ ;  /* 0x0000000000227805 */ /* 0x000fe4000001ff00 */
[----:B------:R-:W-:Y:S01]  /*1a40*/  IADD3.X R63, PT, PT, R30, UR15, RZ, P4, !PT ;  /* 0x0000000f1e3f7c10 */ /* 0x000fe2000a7fe4ff */
[----:B--2---:R-:W-:Y:S01]  /*1a50*/  IMAD R23, R23, UR7, RZ ;  /* 0x0000000717177c24 */ /* 0x004fe2000f8e02ff */
[----:B------:R-:W-:Y:S01]  /*1a60*/  LOP3.LUT R3, R3, R6, RZ, 0x3c, !PT ;  /* 0x0000000603037212 */ /* 0x000fe200078e3cff */
[----:B------:R-:W-:Y:S01]  /*1a70*/  USHF.L.U32 UR4, UR7, 0x6, URZ ;  /* 0x0000000607047899 */ /* 0x000fe200080006ff */
[----:B------:R-:W-:Y:S02]  /*1a80*/  SHF.R.S32.HI R55, RZ, 0x1f, R56 ;  /* 0x0000001fff377819 */ /* 0x000fe40000011438 */
[----:B------:R-:W-:Y:S02]  /*1a90*/  IADD3.X R7, PT, PT, R7, UR15, RZ, P3, !PT ;  /* 0x0000000f07077c10 */ /* 0x000fe40009ffe4ff */
[----:B------:R-:W-:-:S02]  /*1aa0*/  IADD3 R19, P2, PT, R32, UR14, RZ ;  /* 0x0000000e20137c10 */ /* 0x000fc4000ff5e0ff */
[----:B------:R-:W-:Y:S02]  /*1ab0*/  LOP3.LUT R30, R48, 0x180, RZ, 0xc0, !PT ;  /* 0x00000180301e7812 */ /* 0x000fe400078ec0ff */
[----:B------:R-:W-:Y:S02]  /*1ac0*/  SHF.R.S32.HI R13, RZ, 0x1f, R17 ;  /* 0x0000001fff0d7819 */ /* 0x000fe40000011411 */
[----:B------:R-:W-:Y:S02]  /*1ad0*/  IADD3 R6, P0, PT, R17, UR14, RZ ;  /* 0x0000000e11067c10 */ /* 0x000fe4000ff1e0ff */
[----:B------:R-:W-:Y:S02]  /*1ae0*/  IADD3 R56, P6, PT, R56, UR14, RZ ;  /* 0x0000000e38387c10 */ /* 0x000fe4000ffde0ff */
[----:B------:R-:W-:Y:S02]  /*1af0*/  SHF.R.S32.HI R59, RZ, 0x1f, R33 ;  /* 0x0000001fff3b7819 */ /* 0x000fe40000011421 */
[----:B------:R-:W-:-:S02]  /*1b00*/  IADD3 R8, P3, PT, R33, UR14, RZ ;  /* 0x0000000e21087c10 */ /* 0x000fc4000ff7e0ff */
[----:B------:R-:W-:Y:S02]  /*1b10*/  SHF.R.S32.HI R32, RZ, 0x1f, R32 ;  /* 0x0000001fff207819 */ /* 0x000fe40000011420 */
[----:B------:R-:W-:Y:S02]  /*1b20*/  IADD3.X R11, PT, PT, R11, UR15, RZ, P1, !PT ;  /* 0x0000000f0b0b7c10 */ /* 0x000fe40008ffe4ff */
[----:B------:R-:W-:Y:S02]  /*1b30*/  SHF.R.S32.HI R61, RZ, 0x1f, R37 ;  /* 0x0000001fff3d7819 */ /* 0x000fe40000011425 */
[----:B------:R-:W-:Y:S02]  /*1b40*/  IADD3 R12, P1, PT, R37, UR14, RZ ;  /* 0x0000000e250c7c10 */ /* 0x000fe4000ff3e0ff */
[----:B------:R-:W-:Y:S02]  /*1b50*/  CS2R R36, SRZ ;  /* 0x0000000000247805 */ /* 0x000fe4000001ff00 */
[----:B------:R-:W-:-:S02]  /*1b60*/  SHF.R.U32.HI R52, RZ, 0x4, R30 ;  /* 0x00000004ff347819 */ /* 0x000fc4000001161e */
[----:B------:R-:W-:Y:S02]  /*1b70*/  IADD3.X R13, PT, PT, R13, UR15, RZ, P0, !PT ;  /* 0x0000000f0d0d7c10 */ /* 0x000fe400087fe4ff */
[----:B------:R-:W-:Y:S02]  /*1b80*/  IADD3.X R55, PT, PT, R55, UR15, RZ, P6, !PT ;  /* 0x0000000f37377c10 */ /* 0x000fe4000b7fe4ff */
[----:B------:R-:W-:Y:S02]  /*1b90*/  IADD3.X R57, PT, PT, R57, UR15, RZ, P5, !PT ;  /* 0x0000000f39397c10 */ /* 0x000fe4000affe4ff */
[----:B------:R-:W-:Y:S02]  /*1ba0*/  IADD3.X R59, PT, PT, R59, UR15, RZ, P3, !PT ;  /* 0x0000000f3b3b7c10 */ /* 0x000fe40009ffe4ff */
[----:B------:R-:W-:Y:S02]  /*1bb0*/  IADD3.X R67, PT, PT, R32, UR15, RZ, P2, !PT ;  /* 0x0000000f20437c10 */ /* 0x000fe400097fe4ff */
[----:B------:R-:W-:-:S02]  /*1bc0*/  IADD3 R14, P0, PT, R39, UR14, RZ ;  /* 0x0000000e270e7c10 */ /* 0x000fc4000ff1e0ff */
[----:B------:R-:W-:Y:S02]  /*1bd0*/  IADD3 R16, P6, PT, R41, UR14, RZ ;  /* 0x0000000e29107c10 */ /* 0x000fe4000ffde0ff */
[----:B------:R-:W-:Y:S02]  /*1be0*/  IADD3 R17, P5, PT, R43, UR14, RZ ;  /* 0x0000000e2b117c10 */ /* 0x000fe4000ffbe0ff */
[----:B------:R-:W-:Y:S02]  /*1bf0*/  IADD3 R18, P3, PT, R45, UR14, RZ ;  /* 0x0000000e2d127c10 */ /* 0x000fe4000ff7e0ff */
[----:B------:R-:W-:Y:S02]  /*1c00*/  SHF.R.U32.HI R32, RZ, 0x2, R48 ;  /* 0x00000002ff207819 */ /* 0x000fe40000011630 */
[----:B------:R-:W-:Y:S02]  /*1c10*/  IADD3.X R61, PT, PT, R61, UR15, RZ, P1, !PT ;  /* 0x0000000f3d3d7c10 */ /* 0x000fe40008ffe4ff */
[----:B------:R-:W-:Y:S01]  /*1c20*/  SHF.R.S32.HI R39, RZ, 0x1f, R39 ;  /* 0x0000001fff277819 */ /* 0x000fe20000011427 */
[----:B------:R0:W-:Y:S01]  /*1c30*/  STL [R1+0x54], R32 ;  /* 0x0000542001007387 */ /* 0x0001e20000100800 */
[----:B------:R-:W-:-:S02]  /*1c40*/  SHF.R.S32.HI R41, RZ, 0x1f, R41 ;  /* 0x0000001fff297819 */ /* 0x000fc40000011429 */
[----:B------:R-:W-:Y:S02]  /*1c50*/  SHF.R.S32.HI R43, RZ, 0x1f, R43 ;  /* 0x0000001fff2b7819 */ /* 0x000fe4000001142b */
[----:B------:R-:W-:Y:S02]  /*1c60*/  SHF.R.S32.HI R45, RZ, 0x1f, R45 ;  /* 0x0000001fff2d7819 */ /* 0x000fe4000001142d */
[----:B------:R-:W-:Y:S02]  /*1c70*/  IADD3 R20, P1, PT, R21, UR12, RZ ;  /* 0x0000000c15147c10 */ /* 0x000fe4000ff3e0ff */
[----:B------:R-:W-:Y:S02]  /*1c80*/  SHF.R.U32.HI R30, RZ, 0x3, R30 ;  /* 0x00000003ff1e7819 */ /* 0x000fe4000001161e */
[----:B0-----:R-:W-:Y:S02]  /*1c90*/  CS2R R32, SRZ ;  /* 0x0000000000207805 */ /* 0x001fe4000001ff00 */
[----:B------:R-:W-:-:S02]  /*1ca0*/  LOP3.LUT R52, R52, 0x1ff, R48, 0x78, !PT ;  /* 0x000001ff34347812 */ /* 0x000fc400078e7830 */
[----:B------:R-:W-:Y:S02]  /*1cb0*/  IADD3.X R62, PT, PT, R39, UR15, RZ, P0, !PT ;  /* 0x0000000f273e7c10 */ /* 0x000fe400087fe4ff */
[----:B------:R-:W-:Y:S02]  /*1cc0*/  CS2R R38, SRZ ;  /* 0x0000000000267805 */ /* 0x000fe4000001ff00 */
[----:B------:R-:W-:Y:S02]  /*1cd0*/  IADD3.X R64, PT, PT, R41, UR15, RZ, P6, !PT ;  /* 0x0000000f29407c10 */ /* 0x000fe4000b7fe4ff */
[----:B------:R-:W-:Y:S02]  /*1ce0*/  CS2R R40, SRZ ;  /* 0x0000000000287805 */ /* 0x000fe4000001ff00 */
[----:B------:R-:W-:Y:S02]  /*1cf0*/  IADD3.X R65, PT, PT, R43, UR15, RZ, P5, !PT ;  /* 0x0000000f2b417c10 */ /* 0x000fe4000affe4ff */
[----:B------:R-:W-:-:S02]  /*1d00*/  CS2R R42, SRZ ;  /* 0x00000000002a7805 */ /* 0x000fc4000001ff00 */
[----:B------:R-:W-:Y:S02]  /*1d10*/  IADD3.X R66, PT, PT, R45, UR15, RZ, P3, !PT ;  /* 0x0000000f2d427c10 */ /* 0x000fe40009ffe4ff */
[----:B------:R-:W-:Y:S02]  /*1d20*/  CS2R R44, SRZ ;  /* 0x00000000002c7805 */ /* 0x000fe4000001ff00 */
[----:B------:R-:W-:Y:S02]  /*1d30*/  LEA.HI.X.SX32 R21, R21, UR13, 0x1, P1 ;  /* 0x0000000d15157c11 */ /* 0x000fe400088f0eff */
[----:B------:R-:W-:Y:S02]  /*1d40*/  LOP3.LUT R2, R30, 0x1ff, R48, 0x78, !PT ;  /* 0x000001ff1e027812 */ /* 0x000fe400078e7830 */
[----:B------:R-:W-:Y:S02]  /*1d50*/  LOP3.LUT R24, R52, 0x20, RZ, 0x3c, !PT ;  /* 0x0000002034187812 */ /* 0x000fe400078e3cff */
[----:B------:R-:W-:-:S07]  /*1d60*/  LOP3.LUT R22, R3, 0x20, RZ, 0x3c, !PT ;  /* 0x0000002003167812 */ /* 0x000fce00078e3cff */
.L_x_2:
[----:B------:R-:W0:Y:S01]  /*1d70*/  S2R R24, SR_TID.X ;  /* 0x0000000000187919 */ /* 0x000e220000002100 */
[----:B------:R-:W1:Y:S01]  /*1d80*/  LDC R71, c[0x0][0x3a8] ;  /* 0x0000ea00ff477b82 */ /* 0x000e620000000800 */
[----:B------:R-:W-:Y:S01]  /*1d90*/  PRMT R30, RZ, 0x7610, R30 ;  /* 0x00007610ff1e7816 */ /* 0x000fe2000000001e */
[----:B------:R-:W2:Y:S01]  /*1da0*/  S2R R50, SR_TID.X ;  /* 0x0000000000327919 */ /* 0x000ea20000002100 */
[----:B------:R-:W3:Y:S05]  /*1db0*/  S2R R72, SR_TID.X ;  /* 0x0000000000487919 */ /* 0x000eea0000002100 */
[----:B------:R-:W4:Y:S01]  /*1dc0*/  LDC R73, c[0x0][0x3a8] ;  /* 0x0000ea00ff497b82 */ /* 0x000f220000000800 */
[----:B------:R-:W-:-:S07]  /*1dd0*/  PRMT R31, RZ, 0x7610, R31 ;  /* 0x00007610ff1f7816 */ /* 0x000fce000000001f */
[----:B------:R-:W4:Y:S01]  /*1de0*/  LDC R75, c[0x0][0x3a8] ;  /* 0x0000ea00ff4b7b82 */ /* 0x000f220000000800 */
[----:B------:R-:W-:-:S07]  /*1df0*/  PRMT R49, RZ, 0x7610, R49 ;  /* 0x00007610ff317816 */ /* 0x000fce0000000031 */
[----:B------:R-:W4:Y:S01]  /*1e00*/  LDC R74, c[0x0][0x3a8] ;  /* 0x0000ea00ff4a7b82 */ /* 0x000f220000000800 */
[----:B0-----:R-:W-:Y:S02]  /*1e10*/  LEA.HI R29, R24, 0x8, RZ, 0x1a ;  /* 0x00000008181d7811 */ /* 0x001fe400078fd0ff */
[----:B--2---:R-:W-:-:S03]  /*1e20*/  LEA.HI R24, R50, 0x8, RZ, 0x1a ;  /* 0x0000000832187811 */ /* 0x004fc600078fd0ff */
[----:B-1----:R-:W-:Y:S01]  /*1e30*/  IMAD R29, R29, R71, RZ ;  /* 0x000000471d1d7224 */ /* 0x002fe200078e02ff */
[----:B------:R-:W-:Y:S01]  /*1e40*/  SHF.R.U32.HI R26, RZ, 0x6, R50 ;  /* 0x00000006ff1a7819 */ /* 0x000fe20000011632 */
[----:B------:R-:W0:Y:S01]  /*1e50*/  LDC R71, c[0x0][0x3a8] ;  /* 0x0000ea00ff477b82 */ /* 0x000e220000000800 */
[----:B------:R-:W-:Y:S02]  /*1e60*/  ISETP.GE.AND P2, PT, R24, UR8, PT ;  /* 0x0000000818007c0c */ /* 0x000fe4000bf46270 */
[C---:B------:R-:W-:Y:S02]  /*1e70*/  IADD3 R24, P0, PT, R29.reuse, R20, RZ ;  /* 0x000000141d187210 */ /* 0x040fe40007f1e0ff */
[----:B------:R-:W-:Y:S02]  /*1e80*/  LEA.HI R27, R50, 0x18, RZ, 0x1a ;  /* 0x00000018321b7811 */ /* 0x000fe400078fd0ff */
[----:B------:R-:W-:Y:S02]  /*1e90*/  LEA.HI.X.SX32 R25, R29, R21, 0x1, P0 ;  /* 0x000000151d197211 */ /* 0x000fe400000f0eff */
[----:B---3--:R-:W-:-:S02]  /*1ea0*/  SHF.R.U32.HI R29, RZ, 0x6, R72 ;  /* 0x00000006ff1d7819 */ /* 0x008fc40000011648 */
[----:B------:R-:W-:Y:S02]  /*1eb0*/  SHF.R.U32.HI R72, RZ, 0x6, R72 ;  /* 0x00000006ff487819 */ /* 0x000fe40000011648 */
[----:B------:R-:W-:Y:S01]  /*1ec0*/  SGXT.U32 R26, R26, 0x3 ;  /* 0x000000031a1a781a */ /* 0x000fe20000000000 */
[----:B------:R1:W2:Y:S01]  /*1ed0*/  @!P2 LDG.E.U8 R30, desc[UR10][R24.64] ;  /* 0x0000000a181ea981 */ /* 0x0002a2000c1e1100 */
[----:B------:R-:W-:Y:S02]  /*1ee0*/  SGXT.U32 R72, R72, 0x3 ;  /* 0x000000034848781a */ /* 0x000fe40000000000 */
[----:B------:R-:W-:Y:S02]  /*1ef0*/  SGXT.U32 R29, R29, 0x3 ;  /* 0x000000031d1d781a */ /* 0x000fe40000000000 */
[----:B------:R-:W-:Y:S01]  /*1f00*/  ISETP.GE.AND P1, PT, R27, UR8, PT ;  /* 0x000000081b007c0c */ /* 0x000fe2000bf26270 */
[----:B----4-:R-:W-:Y:S01]  /*1f10*/  IMAD R72, R72, R73, RZ ;  /* 0x0000004948487224 */ /* 0x010fe200078e02ff */
[----:B------:R-:W-:Y:S01]  /*1f20*/  LOP3.LUT R29, R29, 0x10, RZ, 0xfc, !PT ;  /* 0x000000101d1d7812 */ /* 0x000fe200078efcff */
[----:B------:R-:W3:Y:S01]  /*1f30*/  LDC R73, c[0x0][0x3a8] ;  /* 0x0000ea00ff497b82 */ /* 0x000ee20000000800 */
[----:B------:R-:W-:-:S02]  /*1f40*/  LEA.HI R28, R50, 0x28, RZ, 0x1a ;  /* 0x00000028321c7811 */ /* 0x000fc400078fd0ff */
[----:B-1----:R-:W-:Y:S01]  /*1f50*/  IADD3 R24, P3, PT, R72, R20, RZ ;  /* 0x0000001448187210 */ /* 0x002fe20007f7e0ff */
[----:B0-----:R-:W-:Y:S01]  /*1f60*/  IMAD R29, R29, R71, RZ ;  /* 0x000000471d1d7224 */ /* 0x001fe200078e02ff */
[----:B------:R-:W-:Y:S02]  /*1f70*/  LOP3.LUT R27, R26, 0x10, RZ, 0xfc, !PT ;  /* 0x000000101a1b7812 */ /* 0x000fe400078efcff */
[----:B------:R-:W-:Y:S01]  /*1f80*/  LEA.HI.X.SX32 R25, R72, R21, 0x1, P3 ;  /* 0x0000001548197211 */ /* 0x000fe200018f0eff */
[----:B------:R-:W0:Y:S01]  /*1f90*/  LDC R71, c[0x0][0x3a8] ;  /* 0x0000ea00ff477b82 */ /* 0x000e220000000800 */
[----:B------:R-:W1:Y:S01]  /*1fa0*/  S2R R72, SR_TID.X ;  /* 0x0000000000487919 */ /* 0x000e620000002100 */
[----:B------:R-:W-:Y:S02]  /*1fb0*/  ISETP.GE.AND P0, PT, R28, UR8, PT ;  /* 0x000000081c007c0c */ /* 0x000fe4000bf06270 */
[----:B------:R-:W-:Y:S02]  /*1fc0*/  ISETP.GE.AND P4, PT, R27, UR8, PT ;  /* 0x000000081b007c0c */ /* 0x000fe4000bf86270 */
[----:B------:R-:W-:-:S02]  /*1fd0*/  ISETP.GE.AND P5, PT, R26, UR8, PT ;  /* 0x000000081a007c0c */ /* 0x000fc4000bfa6270 */
[C---:B------:R-:W-:Y:S02]  /*1fe0*/  LOP3.LUT R28, R26.reuse, 0x20, RZ, 0xfc, !PT ;  /* 0x000000201a1c7812 */ /* 0x040fe400078efcff */
[----:B------:R-:W-:Y:S02]  /*1ff0*/  LOP3.LUT R27, R26, 0x30, RZ, 0xfc, !PT ;  /* 0x000000301a1b7812 */ /* 0x000fe400078efcff */
[----:B------:R-:W-:Y:S02]  /*2000*/  IADD3 R26, P6, PT, R29, R20, RZ ;  /* 0x000000141d1a7210 */ /* 0x000fe40007fde0ff */
[----:B------:R-:W-:Y:S02]  /*2010*/  ISETP.GE.AND P3, PT, R27, UR8, PT ;  /* 0x000000081b007c0c */ /* 0x000fe4000bf66270 */
[----:B------:R-:W-:-:S03]  /*2020*/  LEA.HI.X.SX32 R27, R29, R21, 0x1, P6 ;  /* 0x000000151d1b7211 */ /* 0x000fc600030f0eff */
[----:B------:R4:W2:Y:S01]  /*2030*/  @!P5 LDG.E.U8 R31, desc[UR10][R24.64] ;  /* 0x0000000a181fd981 */ /* 0x0008a2000c1e1100 */
[----:B------:R-:W-:-:S03]  /*2040*/  ISETP.GE.AND P2, PT, R28, UR8, PT ;  /* 0x000000081c007c0c */ /* 0x000fc6000bf46270 */
[----:B------:R0:W2:Y:S01]  /*2050*/  @!P4 LDG.E.U8 R49, desc[UR10][R26.64] ;  /* 0x0000000a1a31c981 */ /* 0x0000a2000c1e1100 */
[----:B-1----:R-:W-:-:S04]  /*2060*/  SHF.R.U32.HI R29, RZ, 0x6, R72 ;  /* 0x00000006ff1d7819 */ /* 0x002fc80000011648 */
[----:B------:R-:W-:Y:S02]  /*2070*/  SGXT.U32 R29, R29, 0x3 ;  /* 0x000000031d1d781a */ /* 0x000fe40000000000 */
[----:B------:R-:W-:Y:S02]  /*2080*/  SHF.R.U32.HI R72, RZ, 0x6, R72 ;  /* 0x00000006ff487819 */ /* 0x000fe40000011648 */
[----:B------:R-:W-:Y:S02]  /*2090*/  LOP3.LUT R29, R29, 0x30, RZ, 0xfc, !PT ;  /* 0x000000301d1d7812 */ /* 0x000fe400078efcff */
[----:B------:R-:W-:-:S03]  /*20a0*/  SGXT.U32 R72, R72, 0x3 ;  /* 0x000000034848781a */ /* 0x000fc60000000000 */
[----:B0-----:R-:W-:Y:S02]  /*20b0*/  IMAD R29, R29, R71, RZ ;  /* 0x000000471d1d7224 */ /* 0x001fe400078e02ff */
[----:B------:R-:W0:Y:S01]  /*20c0*/  S2R R71, SR_TID.X ;  /* 0x0000000000477919 */ /* 0x000e220000002100 */
[----:B------:R-:W-:-:S05]  /*20d0*/  LOP3.LUT R72, R72, 0x20, RZ, 0xfc, !PT ;  /* 0x0000002048487812 */ /* 0x000fca00078efcff */
[----:B---3--:R-:W-:-:S05]  /*20e0*/  IMAD R72, R72, R73, RZ ;  /* 0x0000004948487224 */ /* 0x008fca00078e02ff */
[----:B----4-:R-:W-:-:S04]  /*20f0*/  IADD3 R24, P6, PT, R72, R20, RZ ;  /* 0x0000001448187210 */ /* 0x010fc80007fde0ff */
[----:B------:R-:W-:Y:S02]  /*2100*/  LEA.HI.X.SX32 R25, R72, R21, 0x1, P6 ;  /* 0x0000001548197211 */ /* 0x000fe400030f0eff */
[----:B------:R-:W1:Y:S01]  /*2110*/  LDC R72, c[0x0][0x3a8] ;  /* 0x0000ea00ff487b82 */ /* 0x000e620000000800 */
[----:B------:R-:W-:-:S04]  /*2120*/  IADD3 R26, P5, PT, R29, R20, RZ ;  /* 0x000000141d1a7210 */ /* 0x000fc80007fbe0ff */
[----:B------:R-:W-:Y:S02]  /*2130*/  LEA.HI.X.SX32 R27, R29, R21, 0x1, P5 ;  /* 0x000000151d1b7211 */ /* 0x000fe400028f0eff */
[----:B------:R-:W-:Y:S02]  /*2140*/  PRMT R51, RZ, 0x7610, R51 ;  /* 0x00007610ff337816 */ /* 0x000fe40000000033 */
[----:B------:R-:W-:Y:S02]  /*2150*/  LEA.HI R28, R50, 0x38, RZ, 0x1a ;  /* 0x00000038321c7811 */ /* 0x000fe400078fd0ff */
[----:B------:R-:W-:Y:S02]  /*2160*/  PRMT R69, RZ, 0x7610, R69 ;  /* 0x00007610ff457816 */ /* 0x000fe40000000045 */
[----:B------:R3:W4:Y:S01]  /*2170*/  @!P2 LDG.E.U8 R51, desc[UR10][R24.64] ;  /* 0x0000000a1833a981 */ /* 0x000722000c1e1100 */
[C---:B0-----:R-:W-:Y:S02]  /*2180*/  LEA.HI R29, R71.reuse, 0x18, RZ, 0x1a ;  /* 0x00000018471d7811 */ /* 0x041fe400078fd0ff */
[C---:B------:R-:W-:Y:S01]  /*2190*/  LEA.HI R73, R71.reuse, 0x28, RZ, 0x1a ;  /* 0x0000002847497811 */ /* 0x040fe200078fd0ff */
[----:B------:R0:W4:Y:S01]  /*21a0*/  @!P3 LDG.E.U8 R69, desc[UR10][R26.64] ;  /* 0x0000000a1a45b981 */ /* 0x000122000c1e1100 */
[----:B------:R-:W-:Y:S01]  /*21b0*/  LEA.HI R71, R71, 0x38, RZ, 0x1a ;  /* 0x0000003847477811 */ /* 0x000fe200078fd0ff */
[----:B------:R-:W-:-:S02]  /*21c0*/  IMAD R29, R29, R75, RZ ;  /* 0x0000004b1d1d7224 */ /* 0x000fc400078e02ff */
[----:B------:R-:W-:Y:S01]  /*21d0*/  IMAD R73, R73, R74, RZ ;  /* 0x0000004a49497224 */ /* 0x000fe200078e02ff */
[----:B------:R-:W-:Y:S01]  /*21e0*/  ISETP.GE.AND P4, PT, R28, UR8, PT ;  /* 0x000000081c007c0c */ /* 0x000fe2000bf86270 */
[----:B-1----:R-:W-:Y:S01]  /*21f0*/  IMAD R71, R71, R72, RZ ;  /* 0x0000004847477224 */ /* 0x002fe200078e02ff */
[-C--:B---3--:R-:W-:Y:S02]  /*2200*/  IADD3 R24, P2, PT, R29, R20.reuse, RZ ;  /* 0x000000141d187210 */ /* 0x088fe40007f5e0ff */
[-C--:B0-----:R-:W-:Y:S02]  /*2210*/  IADD3 R26, P3, PT, R73, R20.reuse, RZ ;  /* 0x00000014491a7210 */ /* 0x081fe40007f7e0ff */
[----:B------:R-:W-:Y:S02]  /*2220*/  LEA.HI.X.SX32 R25, R29, R21, 0x1, P2 ;  /* 0x000000151d197211 */ /* 0x000fe400010f0eff */
[----:B------:R-:W-:Y:S02]  /*2230*/  IADD3 R28, P2, PT, R71, R20, RZ ;  /* 0x00000014471c7210 */ /* 0x000fe40007f5e0ff */
[----:B------:R-:W-:-:S02]  /*2240*/  PRMT R48, RZ, 0x7610, R48 ;  /* 0x00007610ff307816 */ /* 0x000fc40000000030 */
[----:B------:R-:W-:Y:S02]  /*2250*/  PRMT R68, RZ, 0x7610, R68 ;  /* 0x00007610ff447816 */ /* 0x000fe40000000044 */
[-C--:B------:R-:W-:Y:S02]  /*2260*/  LEA.HI.X.SX32 R27, R73, R21.reuse, 0x1, P3 ;  /* 0x00000015491b7211 */ /* 0x080fe400018f0eff */
[----:B------:R-:W-:Y:S01]  /*2270*/  PRMT R70, RZ, 0x7610, R70 ;  /* 0x00007610ff467816 */ /* 0x000fe20000000046 */
[----:B------:R0:W3:Y:S01]  /*2280*/  @!P1 LDG.E.U8 R48, desc[UR10][R24.64] ;  /* 0x0000000a18309981 */ /* 0x0000e2000c1e1100 */
[----:B------:R-:W-:-:S03]  /*2290*/  LEA.HI.X.SX32 R29, R71, R21, 0x1, P2 ;  /* 0x00000015471d7211 */ /* 0x000fc600010f0eff */
[----:B------:R1:W3:Y:S04]  /*22a0*/  @!P0 LDG.E.U8 R68, desc[UR10][R26.64] ;  /* 0x0000000a1a448981 */ /* 0x0002e8000c1e1100 */
[----:B------:R-:W3:Y:S01]  /*22b0*/  @!P4 LDG.E.U8 R70, desc[UR10][R28.64] ;  /* 0x0000000a1c46c981 */ /* 0x000ee2000c1e1100 */
[----:B------:R-:W-:Y:S01]  /*22c0*/  BAR.SYNC.DEFER_BLOCKING 0x0 ;  /* 0x0000000000007b1d */ /* 0x000fe20000010000 */
[----:B-----5:R-:W-:Y:S02]  /*22d0*/  LOP3.LUT R71, R52, 0x20, RZ, 0x3c, !PT ;  /* 0x0000002034477812 */ /* 0x020fe400078e3cff */
[----:B------:R-:W-:-:S04]  /*22e0*/  LOP3.LUT R50, R50, 0x3f, RZ, 0xc0, !PT ;  /* 0x0000003f32327812 */ /* 0x000fc800078ec0ff */
[----:B------:R-:W-:Y:S02]  /*22f0*/  ISETP.GE.AND P0, PT, R50, UR8, PT ;  /* 0x0000000832007c0c */ /* 0x000fe4000bf06270 */
[C---:B------:R-:W-:Y:S02]  /*2300*/  IADD3 RZ, P1, PT, R23.reuse, R19, RZ ;  /* 0x0000001317ff7210 */ /* 0x040fe40007f3e0ff */
[----:B------:R-:W-:Y:S01]  /*2310*/  SHF.R.S32.HI R74, RZ, 0x1f, R23 ;  /* 0x0000001fff4a7819 */ /* 0x000fe20000011417 */
[----:B0-----:R-:W-:Y:S01]  /*2320*/  IMAD.IADD R24, R23, 0x1, R19 ;  /* 0x0000000117187824 */ /* 0x001fe200078e0213 */
[----:B------:R-:W-:-:S03]  /*2330*/  PRMT R50, RZ, 0x7610, R50 ;  /* 0x00007610ff327816 */ /* 0x000fc60000000032 */
[----:B------:R-:W-:Y:S01]  /*2340*/  IMAD.X R25, R74, 0x1, R67, P1 ;  /* 0x000000014a197824 */ /* 0x000fe200008e0643 */
[C---:B------:R-:W-:Y:S02]  /*2350*/  IADD3 RZ, P2, PT, R23.reuse, R17, RZ ;  /* 0x0000001117ff7210 */ /* 0x040fe40007f5e0ff */
[----:B------:R-:W-:-:S03]  /*2360*/  IADD3 RZ, P3, PT, R23, R18, RZ ;  /* 0x0000001217ff7210 */ /* 0x000fc60007f7e0ff */
[C---:B-1----:R-:W-:Y:S01]  /*2370*/  IMAD.X R27, R74.reuse, 0x1, R65, P2 ;  /* 0x000000014a1b7824 */ /* 0x042fe200010e0641 */
[C---:B------:R-:W-:Y:S01]  /*2380*/  IADD3 RZ, P2, PT, R23.reuse, R14, RZ ;  /* 0x0000000e17ff7210 */ /* 0x040fe20007f5e0ff */
[C---:B------:R-:W-:Y:S01]  /*2390*/  IMAD.IADD R26, R23.reuse, 0x1, R17 ;  /* 0x00000001171a7824 */ /* 0x040fe200078e0211 */
[----:B------:R-:W-:Y:S01]  /*23a0*/  PRMT R118, RZ, 0x7610, R118 ;  /* 0x00007610ff767816 */ /* 0x000fe20000000076 */
[----:B--2---:R0:W-:Y:S04]  /*23b0*/  STS.U8 [R52+UR5], R31 ;  /* 0x0000001f34007988 */ /* 0x0041e80008000005 */
[----:B------:R-:W-:Y:S04]  /*23c0*/  STS.U8 [R52+UR5+0x400], R49 ;  /* 0x0004003134007988 */ /* 0x000fe80008000005 */
[----:B----4-:R-:W-:Y:S04]  /*23d0*/  STS.U8 [R52+UR5+0x800], R51 ;  /* 0x0008003334007988 */ /* 0x010fe80008000005 */
[----:B------:R-:W-:Y:S04]  /*23e0*/  STS.U8 [R52+UR5+0xc00], R69 ;  /* 0x000c004534007988 */ /* 0x000fe80008000005 */
[----:B------:R-:W-:Y:S04]  /*23f0*/  STS.U8 [R71+UR5+0x200], R30 ;  /* 0x0002001e47007988 */ /* 0x000fe80008000005 */
[----:B---3--:R-:W-:Y:S04]  /*2400*/  STS.U8 [R71+UR5+0x600], R48 ;  /* 0x0006003047007988 */ /* 0x008fe80008000005 */
[----:B------:R1:W-:Y:S04]  /*2410*/  STS.U8 [R71+UR5+0xa00], R68 ;  /* 0x000a004447007988 */ /* 0x0003e80008000005 */
[----:B------:R2:W-:Y:S01]  /*2420*/  STS.U8 [R71+UR5+0xe00], R70 ;  /* 0x000e004647007988 */ /* 0x0005e20008000005 */
[----:B------:R-:W-:Y:S06]  /*2430*/  BAR.SYNC.DEFER_BLOCKING 0x0 ;  /* 0x0000000000007b1d */ /* 0x000fec0000010000 */
[----:B------:R3:W4:Y:S01]  /*2440*/  @!P0 LDG.E.U8 R50, desc[UR10][R24.64] ;  /* 0x0000000a18328981 */ /* 0x000722000c1e1100 */
[----:B0-----:R-:W-:Y:S01]  /*2450*/  PRMT R31, RZ, 0x7610, R31 ;  /* 0x00007610ff1f7816 */ /* 0x001fe2000000001f */
[C---:B-1----:R-:W-:Y:S01]  /*2460*/  IMAD.IADD R68, R23.reuse, 0x1, R14 ;  /* 0x0000000117447824 */ /* 0x042fe200078e020e */
[----:B------:R-:W-:Y:S01]  /*2470*/  PRMT R30, RZ, 0x7610, R30 ;  /* 0x00007610ff1e7816 */ /* 0x000fe2000000001e */
[----:B------:R-:W-:Y:S01]  /*2480*/  IMAD.X R69, R74, 0x1, R62, P2 ;  /* 0x000000014a457824 */ /* 0x000fe200010e063e */
[----:B------:R-:W-:-:S02]  /*2490*/  IADD3 RZ, P2, PT, R23, R10, RZ ;  /* 0x0000000a17ff7210 */ /* 0x000fc40007f5e0ff */
[----:B------:R-:W-:Y:S02]  /*24a0*/  PRMT R51, RZ, 0x7610, R51 ;  /* 0x00007610ff337816 */ /* 0x000fe40000000033 */
[----:B------:R-:W-:Y:S01]  /*24b0*/  PRMT R48, RZ, 0x7610, R48 ;  /* 0x00007610ff307816 */ /* 0x000fe20000000030 */
[C---:B---3--:R-:W-:Y:S01]  /*24c0*/  IMAD.IADD R24, R23.reuse, 0x1, R18 ;  /* 0x0000000117187824 */ /* 0x048fe200078e0212 */
[----:B------:R0:W3:Y:S01]  /*24d0*/  @!P0 LDG.E.U8 R30, desc[UR10][R68.64] ;  /* 0x0000000a441e8981 */ /* 0x0000e2000c1e1100 */
[----:B------:R-:W-:Y:S01]  /*24e0*/  IMAD.X R25, R74, 0x1, R66, P3 ;  /* 0x000000014a197824 */ /* 0x000fe200018e0642 */
[C---:B------:R-:W-:Y:S02]  /*24f0*/  IADD3 RZ, P3, PT, R23.reuse, R15, RZ ;  /* 0x0000000f17ff7210 */ /* 0x040fe40007f7e0ff */
[----:B------:R-:W3:Y:S04]  /*2500*/  @!P0 LDG.E.U8 R48, desc[UR10][R26.64] ;  /* 0x0000000a1a308981 */ /* 0x000ee8000c1e1100 */
[----:B------:R1:W3:Y:S01]  /*2510*/  @!P0 LDG.E.U8 R31, desc[UR10][R24.64] ;  /* 0x0000000a181f8981 */ /* 0x0002e2000c1e1100 */
[----:B0-----:R-:W-:-:S02]  /*2520*/  IMAD.IADD R68, R23, 0x1, R10 ;  /* 0x0000000117447824 */ /* 0x001fc400078e020a */
[C---:B------:R-:W-:Y:S01]  /*2530*/  IMAD.X R69, R74.reuse, 0x1, R60, P2 ;  /* 0x000000014a457824 */ /* 0x040fe200010e063c */
[----:B------:R-:W-:Y:S04]  /*2540*/  STL [R1+0x58], R20 ;  /* 0x0000581401007387 */ /* 0x000fe80000100800 */
[----:B------:R0:W3:Y:S01]  /*2550*/  @!P0 LDG.E.U8 R51, desc[UR10][R68.64] ;  /* 0x0000000a44338981 */ /* 0x0000e2000c1e1100 */
[C---:B-1----:R-:W-:Y:S01]  /*2560*/  IMAD.X R25, R74.reuse, 0x1, R63, P3 ;  /* 0x000000014a197824 */ /* 0x042fe200018e063f */
[C---:B------:R-:W-:Y:S02]  /*2570*/  IADD3 R72, P3, PT, R23.reuse, R56, RZ ;  /* 0x0000003817487210 */ /* 0x040fe40007f7e0ff */
[----:B------:R-:W-:Y:S02]  /*2580*/  PRMT R27, RZ, 0x7610, R27 ;  /* 0x00007610ff1b7816 */ /* 0x000fe4000000001b */
[C---:B------:R-:W-:Y:S01]  /*2590*/  IADD3 RZ, P1, PT, R23.reuse, R16, RZ ;  /* 0x0000001017ff7210 */ /* 0x040fe20007f3e0ff */
[C---:B------:R-:W-:Y:S01]  /*25a0*/  IMAD.X R73, R74.reuse, 0x1, R55, P3 ;  /* 0x000000014a497824 */ /* 0x040fe200018e0637 */
[----:B------:R-:W-:Y:S01]  /*25b0*/  PRMT R110, RZ, 0x7610, R110 ;  /* 0x00007610ff6e7816 */ /* 0x000fe2000000006e */
[C---:B------:R-:W-:Y:S01]  /*25c0*/  IMAD.IADD R28, R23.reuse, 0x1, R16 ;  /* 0x00000001171c7824 */ /* 0x040fe200078e0210 */
[C---:B0-----:R-:W-:Y:S01]  /*25d0*/  IADD3 R68, P3, PT, R23.reuse, R58, RZ ;  /* 0x0000003a17447210 */ /* 0x041fe20007f7e0ff */
[C---:B------:R-:W-:Y:S01]  /*25e0*/  IMAD.IADD R24, R23.reuse, 0x1, R15 ;  /* 0x0000000117187824 */ /* 0x040fe200078e020f */
[----:B------:R-:W-:Y:S01]  /*25f0*/  PRMT R26, RZ, 0x7610, R26 ;  /* 0x00007610ff1a7816 */ /* 0x000fe2000000001a */
[----:B--2---:R-:W-:Y:S01]  /*2600*/  IMAD.IADD R70, R23, 0x1, R12 ;  /* 0x0000000117467824 */ /* 0x004fe200078e020c */
[----:B------:R-:W-:Y:S01]  /*2610*/  PRMT R49, RZ, 0x7610, R49 ;  /* 0x00007610ff317816 */ /* 0x000fe20000000031 */
[C---:B------:R-:W-:Y:S01]  /*2620*/  IMAD.X R69, R74.reuse, 0x1, R57, P3 ;  /* 0x000000014a457824 */ /* 0x040fe200018e0639 */
[----:B------:R-:W-:Y:S04]  /*2630*/  STL [R1+0x5c], R21 ;  /* 0x00005c1501007387 */ /* 0x000fe80000100800 */
[----:B------:R0:W2:Y:S01]  /*2640*/  @!P0 LDG.E.U8 R27, desc[UR10][R68.64] ;  /* 0x0000000a441b8981 */ /* 0x0000a2000c1e1100 */
[----:B------:R-:W-:-:S03]  /*2650*/  IMAD.X R29, R74, 0x1, R64, P1 ;  /* 0x000000014a1d7824 */ /* 0x000fc600008e0640 */
[----:B------:R1:W2:Y:S01]  /*2660*/  @!P0 LDG.E.U8 R26, desc[UR10][R24.64] ;  /* 0x0000000a181a8981 */ /* 0x0002a2000c1e1100 */
[----:B------:R-:W-:Y:S02]  /*2670*/  PRMT R117, RZ, 0x7610, R117 ;  /* 0x00007610ff757816 */ /* 0x000fe40000000075 */
[----:B------:R-:W-:Y:S01]  /*2680*/  PRMT R119, RZ, 0x7610, R119 ;  /* 0x00007610ff777816 */ /* 0x000fe20000000077 */
[----:B------:R-:W-:Y:S01]  /*2690*/  STL [R1+0x60], R52 ;  /* 0x0000603401007387 */ /* 0x000fe20000100800 */
[C---:B0-----:R-:W-:Y:S02]  /*26a0*/  IADD3 R68, P3, PT, R23.reuse, R5, RZ ;  /* 0x0000000517447210 */ /* 0x041fe40007f7e0ff */
[C---:B------:R-:W-:Y:S01]  /*26b0*/  IADD3 RZ, P1, PT, R23.reuse, R12, RZ ;  /* 0x0000000c17ff7210 */ /* 0x040fe20007f3e0ff */
[----:B------:R0:W2:Y:S02]  /*26c0*/  @!P0 LDG.E.U8 R110, desc[UR10][R28.64] ;  /* 0x0000000a1c6e8981 */ /* 0x0000a4000c1e1100 */
[C---:B------:R-:W-:Y:S01]  /*26d0*/  IMAD.X R69, R74.reuse, 0x1, R11, P3 ;  /* 0x000000014a457824 */ /* 0x040fe200018e060b */
[----:B-1----:R-:W-:Y:S01]  /*26e0*/  PRMT R25, RZ, 0x7610, R25 ;  /* 0x00007610ff197816 */ /* 0x002fe20000000019 */
[----:B------:R-:W-:Y:S04]  /*26f0*/  LDS.U8 R96, [R3+UR5+0x88] ;  /* 0x0000880503607984 */ /* 0x000fe80008000000 */
[----:B------:R-:W2:Y:S04]  /*2700*/  @!P0 LDG.E.U8 R118, desc[UR10][R68.64] ;  /* 0x0000000a44768981 */ /* 0x000ea8000c1e1100 */
[----:B------:R-:W-:Y:S04]  /*2710*/  STL [R1+0x64], R19 ;  /* 0x0000641301007387 */ /* 0x000fe80000100800 */
[----:B------:R-:W-:Y:S04]  /*2720*/  STL [R1+0x68], R67 ;  /* 0x0000684301007387 */ /* 0x000fe80000100800 */
[----:B------:R-:W-:Y:S04]  /*2730*/  STL [R1+0x6c], R18 ;  /* 0x00006c1201007387 */ /* 0x000fe80000100800 */
[----:B------:R-:W-:Y:S04]  /*2740*/  STL [R1+0x70], R17 ;  /* 0x0000701101007387 */ /* 0x000fe80000100800 */
[----:B------:R-:W1:Y:S01]  /*2750*/  LDS.U8 R17, [R3+UR5+0x888] ;  /* 0x0008880503117984 */ /* 0x000e620008000000 */
[----:B0-----:R-:W-:Y:S01]  /*2760*/  PRMT R29, RZ, 0x7610, R29 ;  /* 0x00007610ff1d7816 */ /* 0x001fe2000000001d */
[----:B------:R-:W-:Y:S01]  /*2770*/  IMAD.X R71, R74, 0x1, R61, P1 ;  /* 0x000000014a477824 */ /* 0x000fe200008e063d */
[----:B------:R-:W-:Y:S01]  /*2780*/  IADD3 RZ, P1, PT, R23, R8, RZ ;  /* 0x0000000817ff7210 */ /* 0x000fe20007f3e0ff */
[----:B------:R-:W-:Y:S01]  /*2790*/  LDS.U8 R97, [R3+UR5+0xc8] ;  /* 0x0000c80503617984 */ /* 0x000fe20008000000 */
[----:B------:R-:W-:-:S03]  /*27a0*/  PRMT R28, RZ, 0x7610, R28 ;  /* 0x00007610ff1c7816 */ /* 0x000fc6000000001c */
[----:B------:R0:W2:Y:S04]  /*27b0*/  @!P0 LDG.E.U8 R29, desc[UR10][R70.64] ;  /* 0x0000000a461d8981 */ /* 0x0000a8000c1e1100 */
[----:B------:R0:W3:Y:S01]  /*27c0*/  @!P0 LDG.E.U8 R28, desc[UR10][R72.64] ;  /* 0x0000000a481c8981 */ /* 0x0000e2000c1e1100 */
[----:B------:R-:W-:-:S03]  /*27d0*/  PRMT R24, RZ, 0x7610, R24 ;  /* 0x00007610ff187816 */ /* 0x000fc60000000018 */
[----:B------:R-:W-:Y:S01]  /*27e0*/  LDS.U8 R111, [R3+UR5+0x8] ;  /* 0x00000805036f7984 */ /* 0x000fe20008000000 */
[C---:B0-----:R-:W-:Y:S02]  /*27f0*/  IMAD.IADD R70, R23.reuse, 0x1, R8 ;  /* 0x0000000117467824 */ /* 0x041fe400078e0208 */
[----:B------:R-:W-:Y:S01]  /*2800*/  IMAD.X R71, R74, 0x1, R59, P1 ;  /* 0x000000014a477824 */ /* 0x000fe200008e063b */
[----:B------:R-:W-:Y:S01]  /*2810*/  LDS.U8 R112, [R3+UR5+0x48] ;  /* 0x0000480503707984 */ /* 0x000fe20008000000 */
[----:B------:R-:W-:-:S03]  /*2820*/  IADD3 R72, P1, PT, R23, R6, RZ ;  /* 0x0000000617487210 */ /* 0x000fc60007f3e0ff */
[----:B------:R0:W3:Y:S02]  /*2830*/  @!P0 LDG.E.U8 R25, desc[UR10][R70.64] ;  /* 0x0000000a46198981 */ /* 0x0000e4000c1e1100 */
[----:B------:R-:W-:Y:S02]  /*2840*/  IMAD.X R73, R74, 0x1, R13, P1 ;  /* 0x000000014a497824 */ /* 0x000fe400008e060d */
[----:B------:R-:W-:Y:S04]  /*2850*/  LDS.U8 R100, [R3+UR5+0x80] ;  /* 0x0000800503647984 */ /* 0x000fe80008000000 */
[----:B------:R1:W3:Y:S01]  /*2860*/  @!P0 LDG.E.U8 R24, desc[UR10][R72.64] ;  /* 0x0000000a48188981 */ /* 0x0002e2000c1e1100 */
[----:B0-----:R-:W-:-:S03]  /*2870*/  IADD3 R70, P2, PT, R23, R54, RZ ;  /* 0x0000003617467210 */ /* 0x001fc60007f5e0ff */
[----:B------:R-:W-:Y:S02]  /*2880*/  LDS.U8 R98, [R3+UR5+0xc0] ;  /* 0x0000c00503627984 */ /* 0x000fe40008000000 */
[----:B------:R-:W-:Y:S02]  /*2890*/  IMAD.X R71, R74, 0x1, R53, P2 ;  /* 0x000000014a477824 */ /* 0x000fe400010e0635 */
[----:B------:R-:W-:Y:S01]  /*28a0*/  LDS.U8 R113, [R3+UR5+0x400] ;  /* 0x0004000503717984 */ /* 0x000fe20008000000 */
[----:B-1----:R-:W-:-:S03]  /*28b0*/  IADD3 R72, P1, PT, R23, R0, RZ ;  /* 0x0000000017487210 */ /* 0x002fc60007f3e0ff */
[----:B------:R0:W3:Y:S02]  /*28c0*/  @!P0 LDG.E.U8 R49, desc[UR10][R70.64] ;  /* 0x0000000a46318981 */ /* 0x0000e4000c1e1100 */
[----:B------:R-:W-:Y:S02]  /*28d0*/  IMAD.X R73, R74, 0x1, R7, P1 ;  /* 0x000000014a497824 */ /* 0x000fe400008e0607 */
[----:B------:R-:W-:Y:S04]  /*28e0*/  STL [R1+0x74], R66 ;  /* 0x0000744201007387 */ /* 0x000fe80000100800 */
[----:B------:R-:W-:Y:S01]  /*28f0*/  LDS.U8 R114, [R3+UR5+0x440] ;  /* 0x0004400503727984 */ /* 0x000fe20008000000 */
[----:B0-----:R-:W-:-:S03]  /*2900*/  IADD3 R70, P2, PT, R23, R4, RZ ;  /* 0x0000000417467210 */ /* 0x001fc60007f5e0ff */
[----:B------:R0:W3:Y:S02]  /*2910*/  @!P0 LDG.E.U8 R119, desc[UR10][R72.64] ;  /* 0x0000000a48778981 */ /* 0x0000e4000c1e1100 */
[----:B------:R-:W-:Y:S02]  /*2920*/  IMAD.X R71, R74, 0x1, R9, P2 ;  /* 0x000000014a477824 */ /* 0x000fe400010e0609 */
[----:B------:R-:W-:Y:S04]  /*2930*/  STL [R1+0x78], R16 ;  /* 0x0000781001007387 */ /* 0x000fe80000100800 */
[----:B------:R1:W3:Y:S04]  /*2940*/  @!P0 LDG.E.U8 R117, desc[UR10][R70.64] ;  /* 0x0000000a46758981 */ /* 0x0002e8000c1e1100 */
[----:B------:R-:W-:Y:S04]  /*2950*/  STL [R1], R17 ;  /* 0x0000001101007387 */ /* 0x000fe80000100800 */
[----:B0-----:R-:W-:Y:S04]  /*2960*/  LDS.U8 R72, [R3+UR5] ;  /* 0x0000000503487984 */ /* 0x001fe80008000000 */
[----:B------:R-:W0:Y:S04]  /*2970*/  LDS.U8 R73, [R3+UR5+0x40] ;  /* 0x0000400503497984 */ /* 0x000e280008000000 */
[----:B------:R-:W-:Y:S04]  /*2980*/  LDS.U8 R102, [R3+UR5+0x488] ;  /* 0x0004880503667984 */ /* 0x000fe80008000000 */
[----:B------:R-:W-:Y:S04]  /*2990*/  LDS.U8 R99, [R3+UR5+0x4c8] ;  /* 0x0004c80503637984 */ /* 0x000fe80008000000 */
[----:B------:R-:W-:Y:S04]  /*29a0*/  LDS.U8 R115, [R3+UR5+0x408] ;  /* 0x0004080503737984 */ /* 0x000fe80008000000 */
[----:B------:R-:W0:Y:S04]  /*29b0*/  LDS.U8 R116, [R3+UR5+0x448] ;  /* 0x0004480503747984 */ /* 0x000e280008000000 */
[----:B------:R-:W-:Y:S04]  /*29c0*/  LDS.U8 R103, [R3+UR5+0x480] ;  /* 0x0004800503677984 */ /* 0x000fe80008000000 */
        /* <DEDUP_REMOVED lines=16> */
[----:B------:R-:W-:Y:S04]  /*2ad0*/  LDS.U8 R68, [R22+UR5] ;  /* 0x0000000516447984 */ /* 0x000fe80008000000 */
        /* <DEDUP_REMOVED lines=14> */
[----:B------:R-:W0:Y:S04]  /*2bc0*/  LDS.U8 R93, [R22+UR5+0x4c0] ;  /* 0x0004c005165d7984 */ /* 0x000e280008000000 */
        /* <DEDUP_REMOVED lines=12> */
[----:B-1----:R-:W-:Y:S04]  /*2c90*/  LDS.U8 R71, [R22+UR5+0xc08] ;  /* 0x000c080516477984 */ /* 0x002fe80008000000 */
[----:B------:R-:W1:Y:S04]  /*2ca0*/  LDS.U8 R70, [R22+UR5+0xc48] ;  /* 0x000c480516467984 */ /* 0x000e680008000000 */
[----:B------:R-:W-:Y:S04]  /*2cb0*/  LDS.U8 R21, [R22+UR5+0xc80] ;  /* 0x000c800516157984 */ /* 0x000fe80008000000 */
[----:B------:R-:W-:Y:S01]  /*2cc0*/  LDS.U8 R20, [R22+UR5+0xcc0] ;  /* 0x000cc00516147984 */ /* 0x000fe20008000000 */
[----:B------:R-:W-:Y:S06]  /*2cd0*/  BAR.SYNC.DEFER_BLOCKING 0x0 ;  /* 0x0000000000007b1d */ /* 0x000fec0000010000 */
[----:B----4-:R4:W-:Y:S04]  /*2ce0*/  STS.U8 [R2+UR5], R50 ;  /* 0x0000003202007988 */ /* 0x0109e80008000005 */
[----:B----4-:R-:W4:Y:S04]  /*2cf0*/  LDL R50, [R1+0x4] ;  /* 0x0000040001327983 */ /* 0x010f280000100800 */
[----:B--2---:R2:W-:Y:S04]  /*2d00*/  STS.U8 [R2+UR5+0x1a00], R118 ;  /* 0x001a007602007988 */ /* 0x0045e80008000005 */
[----:B--2---:R-:W2:Y:S04]  /*2d10*/  LDL.LU R118, [R1] ;  /* 0x0000000001767983 */ /* 0x004ea80000300800 */
[----:B---3--:R-:W-:Y:S04]  /*2d20*/  STS.U8 [R2+UR5+0x200], R31 ;  /* 0x0002001f02007988 */ /* 0x008fe80008000005 */
[----:B------:R0:W-:Y:S04]  /*2d30*/  STS.U8 [R2+UR5+0x400], R48 ;  /* 0x0004003002007988 */ /* 0x0001e80008000005 */
[----:B------:R-:W-:Y:S04]  /*2d40*/  STS.U8 [R2+UR5+0x600], R110 ;  /* 0x0006006e02007988 */ /* 0x000fe80008000005 */
[----:B------:R-:W-:Y:S04]  /*2d50*/  STS.U8 [R2+UR5+0x800], R26 ;  /* 0x0008001a02007988 */ /* 0x000fe80008000005 */
[----:B------:R-:W-:Y:S04]  /*2d60*/  STS.U8 [R2+UR5+0xa00], R30 ;  /* 0x000a001e02007988 */ /* 0x000fe80008000005 */
[----:B------:R-:W-:Y:S04]  /*2d70*/  STS.U8 [R2+UR5+0xc00], R29 ;  /* 0x000c001d02007988 */ /* 0x000fe80008000005 */
[----:B------:R-:W-:Y:S04]  /*2d80*/  STS.U8 [R2+UR5+0xe00], R51 ;  /* 0x000e003302007988 */ /* 0x000fe80008000005 */
[----:B------:R-:W-:Y:S04]  /*2d90*/  STS.U8 [R2+UR5+0x1000], R25 ;  /* 0x0010001902007988 */ /* 0x000fe80008000005 */
[----:B------:R-:W-:Y:S04]  /*2da0*/  STS.U8 [R2+UR5+0x1200], R27 ;  /* 0x0012001b02007988 */ /* 0x000fe80008000005 */
[----:B------:R-:W-:Y:S04]  /*2db0*/  STS.U8 [R2+UR5+0x1400], R28 ;  /* 0x0014001c02007988 */ /* 0x000fe80008000005 */
[----:B------:R3:W-:Y:S04]  /*2dc0*/  STS.U8 [R2+UR5+0x1600], R49 ;  /* 0x0016003102007988 */ /* 0x0007e80008000005 */
[----:B------:R-:W-:Y:S04]  /*2dd0*/  STS.U8 [R2+UR5+0x1800], R24 ;  /* 0x0018001802007988 */ /* 0x000fe80008000005 */
[----:B------:R-:W-:Y:S04]  /*2de0*/  STS.U8 [R2+UR5+0x1c00], R117 ;  /* 0x001c007502007988 */ /* 0x000fe80008000005 */
[----:B------:R-:W-:Y:S01]  /*2df0*/  STS.U8 [R2+UR5+0x1e00], R119 ;  /* 0x001e007702007988 */ /* 0x000fe20008000005 */
[----:B------:R-:W-:Y:S01]  /*2e00*/  BAR.SYNC.DEFER_BLOCKING 0x0 ;  /* 0x0000000000007b1d */ /* 0x000fe20000010000 */
[----:B0-----:R-:W-:-:S02]  /*2e10*/  IMAD R48, R73, 0x100, R72 ;  /* 0x0000010049307824 */ /* 0x001fc400078e0248 */
[----:B---3--:R-:W-:Y:S02]  /*2e20*/  IMAD R49, R112, 0x100, R111 ;  /* 0x0000010070317824 */ /* 0x008fe400078e026f */
[----:B------:R-:W-:Y:S01]  /*2e30*/  IMAD R51, R116, 0x100, R115 ;  /* 0x0000010074337824 */ /* 0x000fe200078e0273 */
[----:B------:R-:W-:Y:S01]  /*2e40*/  F2FP.F16.E5M2.UNPACK_B R48, R48 ;  /* 0x00000030ff30723e */ /* 0x000fe200020004ff */
[----:B------:R-:W-:Y:S01]  /*2e50*/  IMAD R110, R69, 0x100, R68 ;  /* 0x00000100456e7824 */ /* 0x000fe200078e0244 */
[----:B------:R-:W-:Y:S02]  /*2e60*/  F2FP.F16.E5M2.UNPACK_B R49, R49 ;  /* 0x00000031ff31723e */ /* 0x000fe400020004ff */
[----:B------:R-:W-:Y:S01]  /*2e70*/  F2FP.F16.E5M2.UNPACK_B R51, R51 ;  /* 0x00000033ff33723e */ /* 0x000fe200020004ff */
[----:B------:R-:W-:Y:S02]  /*2e80*/  IMAD R104, R105, 0x100, R104 ;  /* 0x0000010069687824 */ /* 0x000fe400078e0268 */
[----:B------:R-:W-:-:S02]  /*2e90*/  IMAD R106, R107, 0x100, R106 ;  /* 0x000001006b6a7824 */ /* 0x000fc400078e026a */
[----:B------:R-:W-:Y:S02]  /*2ea0*/  IMAD R108, R109, 0x100, R108 ;  /* 0x000001006d6c7824 */ /* 0x000fe400078e026c */
[----:B------:R-:W-:Y:S02]  /*2eb0*/  IMAD R96, R97, 0x100, R96 ;  /* 0x0000010061607824 */ /* 0x000fe400078e0260 */
[----:B------:R-:W-:Y:S02]  /*2ec0*/  IMAD R98, R98, 0x100, R100 ;  /* 0x0000010062627824 */ /* 0x000fe400078e0264 */
[----:B------:R-:W-:Y:S02]  /*2ed0*/  IMAD R99, R99, 0x100, R102 ;  /* 0x0000010063637824 */ /* 0x000fe400078e0266 */
        /* <DEDUP_REMOVED lines=12> */
[----:B-1----:R-:W-:Y:S01]  /*2fa0*/  IMAD R70, R70, 0x100, R71 ;  /* 0x0000010046467824 */ /* 0x002fe200078e0247 */
[----:B----4-:R-:W0:Y:S04]  /*2fb0*/  LDSM.16.M88.4 R28, [R50] ;  /* 0x00000000321c783b */ /* 0x010e280000000200 */
[----:B------:R1:W3:Y:S02]  /*2fc0*/  LDSM.16.M88.4 R24, [R50+0x1000] ;  /* 0x001000003218783b */ /* 0x0002e40000000200 */
[----:B-1----:R-:W-:-:S05]  /*2fd0*/  IMAD R50, R114, 0x100, R113 ;  /* 0x0000010072327824 */ /* 0x002fca00078e0271 */
[----:B------:R-:W-:Y:S02]  /*2fe0*/  F2FP.F16.E5M2.UNPACK_B R50, R50 ;  /* 0x00000032ff32723e */ /* 0x000fe400020004ff */
[----:B0-----:R-:W-:Y:S02]  /*2ff0*/  F2FP.F16.E5M2.UNPACK_B R72, R28 ;  /* 0x0000001cff48723e */ /* 0x001fe400020004ff */
[----:B------:R-:W-:Y:S02]  /*3000*/  F2FP.F16.E5M2.UNPACK_B R73, R29 ;  /* 0x0000001dff49723e */ /* 0x000fe400020004ff */
[----:B---3--:R-:W-:Y:S02]  /*3010*/  F2FP.F16.E5M2.UNPACK_B R68, R24 ;  /* 0x00000018ff44723e */ /* 0x008fe400020004ff */
[----:B------:R-:W-:-:S03]  /*3020*/  F2FP.F16.E5M2.UNPACK_B R69, R25 ;  /* 0x00000019ff45723e */ /* 0x000fc600020004ff */
[C---:B------:R-:W-:Y:S08]  /*3030*/  HMMA.16816.F32 R44, R48.reuse, R72, R44 ;  /* 0x00000048302c723c */ /* 0x040ff0000000182c */
[----:B------:R-:W-:Y:S01]  /*3040*/  HMMA.16816.F32 R40, R48, R68, R40 ;  /* 0x000000443028723c */ /* 0x000fe20000001828 */
[----:B------:R-:W-:Y:S02]  /*3050*/  F2FP.F16.E5M2.UNPACK_B R48, R110 ;  /* 0x0000006eff30723e */ /* 0x000fe400020004ff */
[----:B------:R-:W-:-:S02]  /*3060*/  F2FP.F16.E5M2.UNPACK_B R49, R104 ;  /* 0x00000068ff31723e */ /* 0x000fc400020004ff */
[----:B------:R-:W-:Y:S02]  /*3070*/  F2FP.F16.E5M2.UNPACK_B R50, R106 ;  /* 0x0000006aff32723e */ /* 0x000fe400020004ff */
[----:B------:R-:W-:Y:S02]  /*3080*/  F2FP.F16.E5M2.UNPACK_B R51, R108 ;  /* 0x0000006cff33723e */ /* 0x000fe400020004ff */
[----:B------:R-:W-:-:S05]  /*3090*/  F2FP.F16.E5M2.UNPACK_B R28, R28.H1 ;  /* 0x0000001cff1c723e */ /* 0x000fca00030004ff */
[----:B------:R-:W-:Y:S01]  /*30a0*/  HMMA.16816.F32 R36, R48, R72, R36 ;  /* 0x000000483024723c */ /* 0x000fe20000001824 */
[----:B------:R-:W-:Y:S02]  /*30b0*/  F2FP.F16.E5M2.UNPACK_B R29, R29.H1 ;  /* 0x0000001dff1d723e */ /* 0x000fe400030004ff */
[----:B------:R-:W-:-:S05]  /*30c0*/  F2FP.F16.E5M2.UNPACK_B R24, R24.H1 ;  /* 0x00000018ff18723e */ /* 0x000fca00030004ff */
[----:B------:R-:W-:Y:S01]  /*30d0*/  HMMA.16816.F32 R32, R48, R68, R32 ;  /* 0x000000443020723c */ /* 0x000fe20000001820 */
[----:B------:R-:W-:Y:S01]  /*30e0*/  F2FP.F16.E5M2.UNPACK_B R48, R96 ;  /* 0x00000060ff30723e */ /* 0x000fe200020004ff */
[----:B------:R-:W0:Y:S01]  /*30f0*/  LDC R68, c[0x0][0x3a8] ;  /* 0x0000ea00ff447b82 */ /* 0x000e220000000800 */
[----:B------:R-:W-:Y:S02]  /*3100*/  F2FP.F16.E5M2.UNPACK_B R49, R98 ;  /* 0x00000062ff31723e */ /* 0x000fe400020004ff */
[----:B------:R-:W-:Y:S02]  /*3110*/  F2FP.F16.E5M2.UNPACK_B R50, R99 ;  /* 0x00000063ff32723e */ /* 0x000fe400020004ff */
[----:B------:R-:W-:Y:S02]  /*3120*/  F2FP.F16.E5M2.UNPACK_B R51, R101 ;  /* 0x00000065ff33723e */ /* 0x000fe400020004ff */
[----:B------:R-:W-:-:S05]  /*3130*/  F2FP.F16.E5M2.UNPACK_B R25, R25.H1 ;  /* 0x00000019ff19723e */ /* 0x000fca00030004ff */
[C---:B------:R-:W-:Y:S08]  /*3140*/  HMMA.16816.F32 R44, R48.reuse, R28, R44 ;  /* 0x0000001c302c723c */ /* 0x040ff0000000182c */
[----:B------:R-:W-:Y:S01]  /*3150*/  HMMA.16816.F32 R40, R48, R24, R40 ;  /* 0x000000183028723c */ /* 0x000fe20000001828 */
[----:B------:R-:W-:Y:S02]  /*3160*/  F2FP.F16.E5M2.UNPACK_B R48, R88 ;  /* 0x00000058ff30723e */ /* 0x000fe400020004ff */
[----:B------:R-:W-:-:S02]  /*3170*/  F2FP.F16.E5M2.UNPACK_B R49, R86 ;  /* 0x00000056ff31723e */ /* 0x000fc400020004ff */
[----:B------:R-:W-:Y:S02]  /*3180*/  F2FP.F16.E5M2.UNPACK_B R50, R87 ;  /* 0x00000057ff32723e */ /* 0x000fe400020004ff */
[----:B------:R-:W-:-:S07]  /*3190*/  F2FP.F16.E5M2.UNPACK_B R51, R91 ;  /* 0x0000005bff33723e */ /* 0x000fce00020004ff */
[----:B------:R-:W-:Y:S01]  /*31a0*/  HMMA.16816.F32 R36, R48, R28, R36 ;  /* 0x0000001c3024723c */ /* 0x000fe20000001824 */
[----:B------:R-:W-:Y:S02]  /*31b0*/  F2FP.F16.E5M2.UNPACK_B R28, R30 ;  /* 0x0000001eff1c723e */ /* 0x000fe400020004ff */
[----:B------:R-:W-:-:S05]  /*31c0*/  F2FP.F16.E5M2.UNPACK_B R29, R31 ;  /* 0x0000001fff1d723e */ /* 0x000fca00020004ff */
[----:B------:R-:W-:Y:S01]  /*31d0*/  HMMA.16816.F32 R32, R48, R24, R32 ;  /* 0x000000183020723c */ /* 0x000fe20000001820 */
[----:B------:R-:W-:Y:S02]  /*31e0*/  F2FP.F16.E5M2.UNPACK_B R48, R74 ;  /* 0x0000004aff30723e */ /* 0x000fe400020004ff */
[----:B------:R-:W-:Y:S02]  /*31f0*/  F2FP.F16.E5M2.UNPACK_B R49, R75 ;  /* 0x0000004bff31723e */ /* 0x000fe400020004ff */
[----:B------:R-:W-:Y:S02]  /*3200*/  F2FP.F16.E5M2.UNPACK_B R50, R77 ;  /* 0x0000004dff32723e */ /* 0x000fe400020004ff */
[----:B------:R-:W-:Y:S02]  /*3210*/  F2FP.F16.E5M2.UNPACK_B R51, R80 ;  /* 0x00000050ff33723e */ /* 0x000fe400020004ff */
[----:B------:R-:W-:Y:S02]  /*3220*/  F2FP.F16.E5M2.UNPACK_B R24, R26 ;  /* 0x0000001aff18723e */ /* 0x000fe400020004ff */
[----:B------:R-:W-:-:S03]  /*3230*/  F2FP.F16.E5M2.UNPACK_B R25, R27 ;  /* 0x0000001bff19723e */ /* 0x000fc600020004ff */
[C---:B------:R-:W-:Y:S08]  /*3240*/  HMMA.16816.F32 R44, R48.reuse, R28, R44 ;  /* 0x0000001c302c723c */ /* 0x040ff0000000182c */
[----:B------:R-:W-:Y:S01]  /*3250*/  HMMA.16816.F32 R40, R48, R24, R40 ;  /* 0x000000183028723c */ /* 0x000fe20000001828 */
[----:B------:R-:W-:Y:S02]  /*3260*/  F2FP.F16.E5M2.UNPACK_B R48, R94 ;  /* 0x0000005eff30723e */ /* 0x000fe400020004ff */
[----:B------:R-:W-:-:S02]  /*3270*/  F2FP.F16.E5M2.UNPACK_B R49, R84 ;  /* 0x00000054ff31723e */ /* 0x000fc400020004ff */
[----:B------:R-:W-:Y:S02]  /*3280*/  F2FP.F16.E5M2.UNPACK_B R50, R82 ;  /* 0x00000052ff32723e */ /* 0x000fe400020004ff */
[----:B------:R-:W-:-:S07]  /*3290*/  F2FP.F16.E5M2.UNPACK_B R51, R70 ;  /* 0x00000046ff33723e */ /* 0x000fce00020004ff */
[C---:B------:R-:W-:Y:S01]  /*32a0*/  HMMA.16816.F32 R36, R48.reuse, R28, R36 ;  /* 0x0000001c3024723c */ /* 0x040fe20000001824 */
[----:B--2---:R-:W-:Y:S02]  /*32b0*/  IMAD R28, R16, 0x100, R118 ;  /* 0x00000100101c7824 */ /* 0x004fe400078e0276 */
[----:B------:R-:W2:Y:S05]  /*32c0*/  LDL.LU R16, [R1+0x78] ;  /* 0x0000780001107983 */ /* 0x000eaa0000300800 */
[----:B------:R-:W-:Y:S01]  /*32d0*/  HMMA.16816.F32 R32, R48, R24, R32 ;  /* 0x000000183020723c */ /* 0x000fe20000001820 */
[----:B------:R-:W-:Y:S02]  /*32e0*/  IMAD R24, R17, 0x100, R66 ;  /* 0x0000010011187824 */ /* 0x000fe400078e0242 */
[----:B------:R-:W3:Y:S01]  /*32f0*/  LDL.LU R66, [R1+0x74] ;  /* 0x0000740001427983 */ /* 0x000ee20000300800 */
[----:B------:R-:W-:Y:S01]  /*3300*/  IMAD R25, R67, 0x100, R18 ;  /* 0x0000010043197824 */ /* 0x000fe200078e0212 */
[----:B------:R-:W-:-:S02]  /*3310*/  F2FP.F16.E5M2.UNPACK_B R48, R26.H1 ;  /* 0x0000001aff30723e */ /* 0x000fc400030004ff */
[----:B------:R-:W4:Y:S01]  /*3320*/  LDL.LU R17, [R1+0x70] ;  /* 0x0000700001117983 */ /* 0x000f220000300800 */
[----:B------:R-:W-:Y:S01]  /*3330*/  IMAD R26, R52, 0x100, R19 ;  /* 0x00000100341a7824 */ /* 0x000fe200078e0213 */
[----:B------:R-:W-:Y:S02]  /*3340*/  F2FP.F16.E5M2.UNPACK_B R49, R27.H1 ;  /* 0x0000001bff31723e */ /* 0x000fe400030004ff */
[----:B------:R-:W3:Y:S01]  /*3350*/  LDL.LU R18, [R1+0x6c] ;  /* 0x00006c0001127983 */ /* 0x000ee20000300800 */
[----:B------:R-:W-:-:S03]  /*3360*/  IMAD R27, R20, 0x100, R21 ;  /* 0x00000100141b7824 */ /* 0x000fc600078e0215 */
[----:B------:R-:W3:Y:S04]  /*3370*/  LDL.LU R67, [R1+0x68] ;  /* 0x0000680001437983 */ /* 0x000ee80000300800 */
[----:B------:R-:W3:Y:S04]  /*3380*/  LDL.LU R19, [R1+0x64] ;  /* 0x0000640001137983 */ /* 0x000ee80000300800 */
[----:B------:R1:W5:Y:S04]  /*3390*/  LDL.LU R52, [R1+0x60] ;  /* 0x0000600001347983 */ /* 0x0003680000300800 */
[----:B------:R-:W3:Y:S04]  /*33a0*/  LDL.LU R21, [R1+0x5c] ;  /* 0x00005c0001157983 */ /* 0x000ee80000300800 */
[----:B------:R-:W3:Y:S01]  /*33b0*/  LDL.LU R20, [R1+0x58] ;  /* 0x0000580001147983 */ /* 0x000ee20000300800 */
[----:B------:R-:W-:-:S02]  /*33c0*/  IMAD R29, R124, 0x100, R125 ;  /* 0x000001007c1d7824 */ /* 0x000fc400078e027d */
[----:B------:R-:W-:Y:S02]  /*33d0*/  IMAD R122, R122, 0x100, R123 ;  /* 0x000001007a7a7824 */ /* 0x000fe400078e027b */
[----:B------:R-:W-:Y:S01]  /*33e0*/  IMAD R120, R120, 0x100, R121 ;  /* 0x0000010078787824 */ /* 0x000fe200078e0279 */
[----:B------:R-:W-:Y:S02]  /*33f0*/  F2FP.F16.E5M2.UNPACK_B R50, R30.H1 ;  /* 0x0000001eff32723e */ /* 0x000fe400030004ff */
[----:B------:R-:W-:Y:S02]  /*3400*/  F2FP.F16.E5M2.UNPACK_B R51, R31.H1 ;  /* 0x0000001fff33723e */ /* 0x000fe400030004ff */
[----:B------:R-:W-:Y:S02]  /*3410*/  F2FP.F16.E5M2.UNPACK_B R28, R28 ;  /* 0x0000001cff1c723e */ /* 0x000fe400020004ff */
[----:B------:R-:W-:Y:S02]  /*3420*/  F2FP.F16.E5M2.UNPACK_B R29, R29 ;  /* 0x0000001dff1d723e */ /* 0x000fe400020004ff */
[----:B------:R-:W-:-:S02]  /*3430*/  F2FP.F16.E5M2.UNPACK_B R30, R122 ;  /* 0x0000007aff1e723e */ /* 0x000fc400020004ff */
[----:B------:R-:W-:Y:S02]  /*3440*/  F2FP.F16.E5M2.UNPACK_B R31, R120 ;  /* 0x00000078ff1f723e */ /* 0x000fe400020004ff */
[----:B------:R-:W-:Y:S02]  /*3450*/  F2FP.F16.E5M2.UNPACK_B R24, R24 ;  /* 0x00000018ff18723e */ /* 0x000fe400020004ff */
[----:B------:R-:W-:Y:S02]  /*3460*/  F2FP.F16.E5M2.UNPACK_B R25, R25 ;  /* 0x00000019ff19723e */ /* 0x000fe400020004ff */
[----:B------:R-:W-:Y:S02]  /*3470*/  F2FP.F16.E5M2.UNPACK_B R26, R26 ;  /* 0x0000001aff1a723e */ /* 0x000fe400020004ff */
[----:B------:R-:W-:Y:S01]  /*3480*/  F2FP.F16.E5M2.UNPACK_B R27, R27 ;  /* 0x0000001bff1b723e */ /* 0x000fe200020004ff */
[----:B------:R-:W-:Y:S01]  /*3490*/  HMMA.16816.F32 R44, R28, R50, R44 ;  /* 0x000000321c2c723c */ /* 0x000fe2000000182c */
[----:B------:R-:W-:-:S02]  /*34a0*/  USHF.R.S32.HI UR7, URZ, 0x1f, UR4 ;  /* 0x0000001fff077899 */ /* 0x000fc40008011404 */
[----:B------:R-:W-:Y:S01]  /*34b0*/  IADD3 R0, P2, PT, R0, UR4, RZ ;  /* 0x0000000400007c10 */ /* 0x000fe2000ff5e0ff */
[----:B------:R-:W-:Y:S01]  /*34c0*/  UIADD3 UR6, UPT, UPT, UR6, -0x1, URZ ;  /* 0xffffffff06067890 */ /* 0x000fe2000fffe0ff */
[----:B------:R-:W-:-:S03]  /*34d0*/  IADD3 R4, P3, PT, R4, UR4, RZ ;  /* 0x0000000404047c10 */ /* 0x000fc6000ff7e0ff */
[----:B------:R-:W-:Y:S01]  /*34e0*/  HMMA.16816.F32 R40, R28, R48, R40 ;  /* 0x000000301c28723c */ /* 0x000fe20000001828 */
[----:B------:R-:W-:-:S07]  /*34f0*/  IADD3 R5, P4, PT, R5, UR4, RZ ;  /* 0x0000000405057c10 */ /* 0x000fce000ff9e0ff */
[----:B------:R-:W-:Y:S01]  /*3500*/  HMMA.16816.F32 R36, R24, R50, R36 ;  /* 0x000000321824723c */ /* 0x000fe20000001824 */
[----:B------:R-:W-:-:S07]  /*3510*/  UISETP.NE.U32.AND UP0, UPT, UR6, URZ, UPT ;  /* 0x000000ff0600728c */ /* 0x000fce000bf05070 */
[----:B------:R-:W-:Y:S01]  /*3520*/  HMMA.16816.F32 R32, R24, R48, R32 ;  /* 0x000000301820723c */ /* 0x000fe20000001820 */
[----:B------:R-:W-:Y:S01]  /*3530*/  IADD3.X R7, PT, PT, R7, UR7, RZ, P2, !PT ;  /* 0x0000000707077c10 */ /* 0x000fe200097fe4ff */
[----:B0-----:R-:W-:Y:S01]  /*3540*/  IMAD.SHL.U32 R68, R68, 0x40, RZ ;  /* 0x0000004044447824 */ /* 0x001fe200078e00ff */
[----:B------:R-:W-:Y:S02]  /*3550*/  IADD3.X R9, PT, PT, R9, UR7, RZ, P3, !PT ;  /* 0x0000000709097c10 */ /* 0x000fe40009ffe4ff */
[----:B------:R-:W-:Y:S02]  /*3560*/  IADD3.X R11, PT, PT, R11, UR7, RZ, P4, !PT ;  /* 0x000000070b0b7c10 */ /* 0x000fe4000a7fe4ff */
[----:B------:R-:W-:Y:S02]  /*3570*/  IADD3 R6, P5, PT, R6, UR4, RZ ;  /* 0x0000000406067c10 */ /* 0x000fe4000ffbe0ff */
[----:B------:R-:W-:Y:S02]  /*3580*/  IADD3 R54, P6, PT, R54, UR4, RZ ;  /* 0x0000000436367c10 */ /* 0x000fe4000ffde0ff */
[----:B------:R-:W-:-:S02]  /*3590*/  IADD3 R56, P0, PT, R56, UR4, RZ ;  /* 0x0000000438387c10 */ /* 0x000fc4000ff1e0ff */
[----:B------:R-:W-:Y:S02]  /*35a0*/  IADD3 R58, P1, PT, R58, UR4, RZ ;  /* 0x000000043a3a7c10 */ /* 0x000fe4000ff3e0ff */
[----:B------:R-:W-:Y:S02]  /*35b0*/  IADD3 R8, P2, PT, R8, UR4, RZ ;  /* 0x0000000408087c10 */ /* 0x000fe4000ff5e0ff */
[----:B------:R-:W-:Y:S02]  /*35c0*/  IADD3 R10, P3, PT, R10, UR4, RZ ;  /* 0x000000040a0a7c10 */ /* 0x000fe4000ff7e0ff */
[----:B------:R-:W-:Y:S02]  /*35d0*/  IADD3 R12, P4, PT, R12, UR4, RZ ;  /* 0x000000040c0c7c10 */ /* 0x000fe4000ff9e0ff */
[----:B------:R-:W-:Y:S02]  /*35e0*/  IADD3.X R13, PT, PT, R13, UR7, RZ, P5, !PT ;  /* 0x000000070d0d7c10 */ /* 0x000fe4000affe4ff */
[----:B------:R-:W-:-:S02]  /*35f0*/  IADD3.X R53, PT, PT, R53, UR7, RZ, P6, !PT ;  /* 0x0000000735357c10 */ /* 0x000fc4000b7fe4ff */
[----:B------:R-:W-:Y:S02]  /*3600*/  IADD3.X R55, PT, PT, R55, UR7, RZ, P0, !PT ;  /* 0x0000000737377c10 */ /* 0x000fe400087fe4ff */
[----:B------:R-:W-:Y:S02]  /*3610*/  IADD3.X R57, PT, PT, R57, UR7, RZ, P1, !PT ;  /* 0x0000000739397c10 */ /* 0x000fe40008ffe4ff */
[----:B------:R-:W-:Y:S02]  /*3620*/  IADD3.X R59, PT, PT, R59, UR7, RZ, P2, !PT ;  /* 0x000000073b3b7c10 */ /* 0x000fe400097fe4ff */
[----:B------:R-:W-:Y:S02]  /*3630*/  IADD3.X R60, PT, PT, R60, UR7, RZ, P3, !PT ;  /* 0x000000073c3c7c10 */ /* 0x000fe40009ffe4ff */
[----:B------:R-:W-:Y:S02]  /*3640*/  IADD3.X R61, PT, PT, R61, UR7, RZ, P4, !PT ;  /* 0x000000073d3d7c10 */ /* 0x000fe4000a7fe4ff */
[----:B------:R-:W-:-:S02]  /*3650*/  IADD3 R14, P5, PT, R14, UR4, RZ ;  /* 0x000000040e0e7c10 */ /* 0x000fc4000ffbe0ff */
[----:B------:R-:W-:Y:S02]  /*3660*/  IADD3 R15, P6, PT, R15, UR4, RZ ;  /* 0x000000040f0f7c10 */ /* 0x000fe4000ffde0ff */
[----:B------:R-:W-:Y:S02]  /*3670*/  IADD3.X R62, PT, PT, R62, UR7, RZ, P5, !PT ;  /* 0x000000073e3e7c10 */ /* 0x000fe4000affe4ff */
[----:B------:R-:W-:Y:S01]  /*3680*/  IADD3.X R63, PT, PT, R63, UR7, RZ, P6, !PT ;  /* 0x000000073f3f7c10 */ /* 0x000fe2000b7fe4ff */
[----:B------:R-:W-:Y:S01]  /*3690*/  UIADD3 UR8, UPT, UPT, UR8, -0x40, URZ ;  /* 0xffffffc008087890 */ /* 0x000fe2000fffe0ff */
[----:B--2---:R-:W-:-:S04]  /*36a0*/  IADD3 R16, P0, PT, R16, UR4, RZ ;  /* 0x0000000410107c10 */ /* 0x004fc8000ff1e0ff */
[----:B------:R-:W-:Y:S02]  /*36b0*/  IADD3.X R64, PT, PT, R64, UR7, RZ, P0, !PT ;  /* 0x0000000740407c10 */ /* 0x000fe400087fe4ff */
[----:B----4-:R-:W-:Y:S02]  /*36c0*/  IADD3 R17, P1, PT, R17, UR4, RZ ;  /* 0x0000000411117c10 */ /* 0x010fe4000ff3e0ff */
[----:B---3--:R-:W-:Y:S02]  /*36d0*/  IADD3 R18, P2, PT, R18, UR4, RZ ;  /* 0x0000000412127c10 */ /* 0x008fe4000ff5e0ff */
[----:B------:R-:W-:Y:S02]  /*36e0*/  IADD3.X R65, PT, PT, R65, UR7, RZ, P1, !PT ;  /* 0x0000000741417c10 */ /* 0x000fe40008ffe4ff */
[----:B------:R-:W-:Y:S02]  /*36f0*/  IADD3.X R66, PT, PT, R66, UR7, RZ, P2, !PT ;  /* 0x0000000742427c10 */ /* 0x000fe400097fe4ff */
[----:B------:R-:W-:-:S04]  /*3700*/  IADD3 R19, P3, PT, R19, UR4, RZ ;  /* 0x0000000413137c10 */ /* 0x000fc8000ff7e0ff */
[----:B------:R-:W-:Y:S02]  /*3710*/  IADD3.X R67, PT, PT, R67, UR7, RZ, P3, !PT ;  /* 0x0000000743437c10 */ /* 0x000fe40009ffe4ff */
[----:B------:R-:W-:-:S04]  /*3720*/  IADD3 R20, P4, PT, R68, R20, RZ ;  /* 0x0000001444147210 */ /* 0x000fc80007f9e0ff */
[----:B------:R-:W-:Y:S01]  /*3730*/  LEA.HI.X.SX32 R21, R68, R21, 0x1, P4 ;  /* 0x0000001544157211 */ /* 0x000fe200020f0eff */
[----:B-1----:R-:W-:Y:S08]  /*3740*/  BRA.U UP0, `(.L_x_2) ;  /* 0xffffffe500887547 */ /* 0x002ff0000b83ffff */
.L_x_1:
[----:B------:R-:W2:Y:S01]  /*3750*/  LDL.LU R25, [R1+0x4c] ;  /* 0x00004c0001197983 */ /* 0x000ea20000300800 */
[----:B------:R-:W-:Y:S01]  /*3760*/  F2FP.SATFINITE.E5M2.F32.PACK_AB_MERGE_C R44, R45, R44, RZ ;  /* 0x0000002c2d2c723e */ /* 0x000fe200048060ff */
[----:B------:R-:W3:Y:S01]  /*3770*/  LDCU UR4, c[0x0][0x3b4] ;  /* 0x00007680ff0477ac */ /* 0x000ee20008000800 */
[----:B------:R-:W-:Y:S01]  /*3780*/  F2FP.SATFINITE.E5M2.F32.PACK_AB_MERGE_C R41, R41, R40, RZ ;  /* 0x000000282929723e */ /* 0x000fe200048060ff */
[----:B------:R-:W4:Y:S01]  /*3790*/  LDL.LU R14, [R1+0x50] ;  /* 0x00005000010e7983 */ /* 0x000f220000300800 */
[----:B------:R-:W0:Y:S01]  /*37a0*/  S2R R24, SR_TID.X ;  /* 0x0000000000187919 */ /* 0x000e220000002100 */
[----:B------:R-:W-:Y:S01]  /*37b0*/  LOP3.LUT R5, R44, 0xffff, RZ, 0xc0, !PT ;  /* 0x0000ffff2c057812 */ /* 0x000fe200078ec0ff */
[----:B------:R-:W1:Y:S01]  /*37c0*/  LDC R19, c[0x0][0x3b8] ;  /* 0x0000ee00ff137b82 */ /* 0x000e620000000800 */
[----:B------:R-:W-:Y:S01]  /*37d0*/  LOP3.LUT R8, R41, 0xffff, RZ, 0xc0, !PT ;  /* 0x0000ffff29087812 */ /* 0x000fe200078ec0ff */
[----:B------:R-:W3:Y:S01]  /*37e0*/  LDL.LU R12, [R1+0x54] ;  /* 0x00005400010c7983 */ /* 0x000ee20000300800 */
[----:B------:R-:W-:Y:S01]  /*37f0*/  F2FP.SATFINITE.E5M2.F32.PACK_AB_MERGE_C R38, R39, R38, RZ ;  /* 0x000000262726723e */ /* 0x000fe200048060ff */
[----:B------:R-:W0:Y:S01]  /*3800*/  LDCU.128 UR12, c[0x0][0x390] ;  /* 0x00007200ff0c77ac */ /* 0x000e220008000c00 */
[----:B------:R-:W-:Y:S01]  /*3810*/  F2FP.SATFINITE.E5M2.F32.PACK_AB_MERGE_C R35, R35, R34, RZ ;  /* 0x000000222323723e */ /* 0x000fe200048060ff */
[----:B------:R-:W3:Y:S01]  /*3820*/  LDL.LU R10, [R1+0x38] ;  /* 0x00003800010a7983 */ /* 0x000ee20000300800 */
[----:B------:R-:W-:-:S02]  /*3830*/  F2FP.SATFINITE.E5M2.F32.PACK_AB_MERGE_C R36, R37, R36, RZ ;  /* 0x000000242524723e */ /* 0x000fc400048060ff */
[----:B------:R-:W-:Y:S01]  /*3840*/  F2FP.SATFINITE.E5M2.F32.PACK_AB_MERGE_C R33, R33, R32, RZ ;  /* 0x000000202121723e */ /* 0x000fe200048060ff */
[----:B------:R-:W1:Y:S01]  /*3850*/  LDL.LU R22, [R1+0x8] ;  /* 0x0000080001167983 */ /* 0x000e620000300800 */
[----:B------:R-:W-:Y:S02]  /*3860*/  F2FP.SATFINITE.E5M2.F32.PACK_AB_MERGE_C R46, R47, R46, RZ ;  /* 0x0000002e2f2e723e */ /* 0x000fe400048060ff */
[----:B------:R-:W-:Y:S01]  /*3870*/  F2FP.SATFINITE.E5M2.F32.PACK_AB_MERGE_C R43, R43, R42, RZ ;  /* 0x0000002a2b2b723e */ /* 0x000fe200048060ff */
[----:B0-----:R-:W3:Y:S04]  /*3880*/  LDL.LU R20, [R1+0x48] ;  /* 0x0000480001147983 */ /* 0x001ee80000300800 */
[----:B------:R-:W3:Y:S01]  /*3890*/  LDL.LU R17, [R1+0x44] ;  /* 0x0000440001117983 */ /* 0x000ee20000300800 */
[----:B-1----:R-:W-:Y:S01]  /*38a0*/  IMAD.SHL.U32 R0, R24, 0x20, RZ ;  /* 0x0000002018007824 */ /* 0x002fe200078e00ff */
[----:B------:R-:W-:-:S04]  /*38b0*/  SHF.R.S32.HI R2, RZ, 0x8, R24 ;  /* 0x00000008ff027819 */ /* 0x000fc80000011418 */
[----:B------:R-:W-:Y:S01]  /*38c0*/  LOP3.LUT R0, R0, 0x60, RZ, 0xc0, !PT ;  /* 0x0000006000007812 */ /* 0x000fe200078ec0ff */
[C---:B------:R-:W-:Y:S02]  /*38d0*/  IMAD.SHL.U32 R3, R24.reuse, 0x100, RZ ;  /* 0x0000010018037824 */ /* 0x040fe400078e00ff */
[----:B------:R-:W-:-:S03]  /*38e0*/  IMAD.SHL.U32 R7, R24, 0x4, RZ ;  /* 0x0000000418077824 */ /* 0x000fc600078e00ff */
[----:B------:R-:W-:Y:S02]  /*38f0*/  LOP3.LUT R6, R3, 0x1800, RZ, 0xc0, !PT ;  /* 0x0000180003067812 */ /* 0x000fe400078ec0ff */
[----:B------:R-:W-:Y:S02]  /*3900*/  SHF.R.U32.HI R3, RZ, 0x8, R8 ;  /* 0x00000008ff037819 */ /* 0x000fe40000011608 */
[----:B------:R-:W-:Y:S01]  /*3910*/  LOP3.LUT R8, R6, 0x1fc, R7, 0xf8, !PT ;  /* 0x000001fc06087812 */ /* 0x000fe200078ef807 */
[----:B------:R-:W-:Y:S01]  /*3920*/  BAR.SYNC.DEFER_BLOCKING 0x0 ;  /* 0x0000000000007b1d */ /* 0x000fe20000010000 */
[----:B--2---:R-:W-:Y:S02]  /*3930*/  LOP3.LUT R4, R0, 0x600, R25, 0xf8, !PT ;  /* 0x0000060000047812 */ /* 0x004fe400078ef819 */
[----:B------:R-:W-:-:S04]  /*3940*/  SGXT R0, R2, 0x1 ;  /* 0x000000010200781a */ /* 0x000fc80000000200 */
[----:B------:R-:W-:Y:S02]  /*3950*/  LOP3.LUT R2, R0, 0x1040, RZ, 0xc0, !PT ;  /* 0x0000104000027812 */ /* 0x000fe400078ec0ff */
[----:B------:R-:W-:Y:S02]  /*3960*/  SHF.R.U32.HI R0, RZ, 0x8, R5 ;  /* 0x00000008ff007819 */ /* 0x000fe40000011605 */
[----:B------:R-:W-:-:S04]  /*3970*/  LOP3.LUT R5, R2, 0x1c, R24, 0xf8, !PT ;  /* 0x0000001c02057812 */ /* 0x000fc800078ef818 */
[----:B------:R-:W-:-:S04]  /*3980*/  LOP3.LUT R6, R5, R4, RZ, 0x3c, !PT ;  /* 0x0000000405067212 */ /* 0x000fc800078e3cff */
[----:B----4-:R-:W-:Y:S02]  /*3990*/  LOP3.LUT R6, R6, 0x2, R14, 0xf8, !PT ;  /* 0x0000000206067812 */ /* 0x010fe400078ef80e */
[----:B------:R-:W2:Y:S01]  /*39a0*/  LDL.LU R14, [R1+0x34] ;  /* 0x00003400010e7983 */ /* 0x000ea20000300800 */
[----:B------:R-:W-:Y:S02]  /*39b0*/  LOP3.LUT R4, R38, 0xffff, RZ, 0xc0, !PT ;  /* 0x0000ffff26047812 */ /* 0x000fe400078ec0ff */
[----:B------:R-:W-:Y:S02]  /*39c0*/  LOP3.LUT R7, R35, 0xffff, RZ, 0xc0, !PT ;  /* 0x0000ffff23077812 */ /* 0x000fe400078ec0ff */
[----:B------:R-:W-:Y:S02]  /*39d0*/  SHF.R.U32.HI R4, RZ, 0x8, R4 ;  /* 0x00000008ff047819 */ /* 0x000fe40000011604 */
[----:B------:R-:W-:Y:S02]  /*39e0*/  SHF.R.U32.HI R7, RZ, 0x8, R7 ;  /* 0x00000008ff077819 */ /* 0x000fe40000011607 */
[----:B------:R-:W-:-:S02]  /*39f0*/  PRMT R9, R3, 0x7604, R0 ;  /* 0x0000760403097816 */ /* 0x000fc40000000000 */
[----:B------:R-:W-:Y:S02]  /*3a00*/  PRMT R7, R7, 0x7604, R4 ;  /* 0x0000760407077816 */ /* 0x000fe40000000004 */
[----:B------:R-:W-:Y:S01]  /*3a10*/  LOP3.LUT R2, R36, 0xffff, RZ, 0xc0, !PT ;  /* 0x0000ffff24027812 */ /* 0x000fe200078ec0ff */
[----:B------:R-:W4:Y:S01]  /*3a20*/  LDL.LU R4, [R1+0x30] ;  /* 0x0000300001047983 */ /* 0x000f220000300800 */
[----:B------:R-:W-:Y:S02]  /*3a30*/  LOP3.LUT R5, R33, 0xffff, RZ, 0xc0, !PT ;  /* 0x0000ffff21057812 */ /* 0x000fe400078ec0ff */
[----:B------:R-:W-:Y:S01]  /*3a40*/  LOP3.LUT R0, R46, 0xffff, RZ, 0xc0, !PT ;  /* 0x0000ffff2e007812 */ /* 0x000fe200078ec0ff */
[----:B------:R-:W4:Y:S01]  /*3a50*/  LDL.LU R21, [R1+0x2c] ;  /* 0x00002c0001157983 */ /* 0x000f220000300800 */
[----:B------:R-:W-:Y:S02]  /*3a60*/  LOP3.LUT R3, R43, 0xffff, RZ, 0xc0, !PT ;  /* 0x0000ffff2b037812 */ /* 0x000fe400078ec0ff */
[----:B------:R-:W-:Y:S01]  /*3a70*/  SHF.R.U32.HI R2, RZ, 0x8, R2 ;  /* 0x00000008ff027819 */ /* 0x000fe20000011602 */
[----:B------:R-:W4:Y:S01]  /*3a80*/  LDL.LU R24, [R1+0x28] ;  /* 0x0000280001187983 */ /* 0x000f220000300800 */
[----:B------:R-:W-:-:S02]  /*3a90*/  SHF.R.U32.HI R5, RZ, 0x8, R5 ;  /* 0x00000008ff057819 */ /* 0x000fc40000011605 */
[----:B------:R-:W-:Y:S02]  /*3aa0*/  SHF.R.U32.HI R0, RZ, 0x8, R0 ;  /* 0x00000008ff007819 */ /* 0x000fe40000011600 */
[----:B------:R-:W-:Y:S02]  /*3ab0*/  SHF.R.U32.HI R3, RZ, 0x8, R3 ;  /* 0x00000008ff037819 */ /* 0x000fe40000011603 */
[----:B------:R-:W-:Y:S02]  /*3ac0*/  PRMT R41, R41, 0x7604, R44 ;  /* 0x0000760429297816 */ /* 0x000fe4000000002c */
[----:B------:R-:W-:Y:S02]  /*3ad0*/  PRMT R11, R33, 0x7604, R36 ;  /* 0x00007604210b7816 */ /* 0x000fe40000000024 */
[----:B------:R-:W-:Y:S02]  /*3ae0*/  PRMT R5, R5, 0x7604, R2 ;  /* 0x0000760405057816 */ /* 0x000fe40000000002 */
[----:B------:R-:W-:-:S02]  /*3af0*/  PRMT R15, R35, 0x7604, R38 ;  /* 0x00007604230f7816 */ /* 0x000fc40000000026 */
[----:B------:R-:W-:Y:S01]  /*3b00*/  PRMT R3, R3, 0x7604, R0 ;  /* 0x0000760403037816 */ /* 0x000fe20000000000 */
[----:B---3--:R-:W-:Y:S01]  /*3b10*/  IMAD R0, R10, UR4, RZ ;  /* 0x000000040a007c24 */ /* 0x008fe2000f8e02ff */
[----:B------:R-:W-:Y:S01]  /*3b20*/  LOP3.LUT R2, R6, 0x20, RZ, 0x3c, !PT ;  /* 0x0000002006027812 */ /* 0x000fe200078e3cff */
[----:B------:R-:W-:Y:S01]  /*3b30*/  STS.U16 [R6+UR5], R41 ;  /* 0x0000002906007988 */ /* 0x000fe20008000405 */
[----:B------:R-:W-:-:S03]  /*3b40*/  ISETP.GE.AND P0, PT, R10, UR14, PT ;  /* 0x0000000e0a007c0c */ /* 0x000fc6000bf06270 */
[----:B------:R-:W-:Y:S04]  /*3b50*/  STS.U16 [R6+UR5+0x80], R11 ;  /* 0x0000800b06007988 */ /* 0x000fe80008000405 */
[----:B------:R-:W-:Y:S04]  /*3b60*/  STS.U16 [R6+UR5+0x100], R9 ;  /* 0x0001000906007988 */ /* 0x000fe80008000405 */
[----:B------:R-:W-:Y:S04]  /*3b70*/  STS.U16 [R6+UR5+0x180], R5 ;  /* 0x0001800506007988 */ /* 0x000fe80008000405 */
[----:B------:R0:W-:Y:S01]  /*3b80*/  STS.U16 [R2+UR5+0x880], R15 ;  /* 0x0008800f02007988 */ /* 0x0001e20008000405 */
[----:B------:R-:W-:Y:S01]  /*3b90*/  ISETP.LT.AND P5, PT, R17, UR15, !P0 ;  /* 0x0000000f11007c0c */ /* 0x000fe2000c7a1270 */
[C---:B------:R-:W-:Y:S01]  /*3ba0*/  IMAD R10, R22.reuse, R19, RZ ;  /* 0x00000013160a7224 */ /* 0x040fe200078e02ff */
[----:B------:R-:W-:-:S02]  /*3bb0*/  ISETP.LT.AND P4, PT, R22, UR15, !P0 ;  /* 0x0000000f16007c0c */ /* 0x000fc4000c781270 */
[----:B------:R-:W3:Y:S01]  /*3bc0*/  LDL.LU R22, [R1+0x24] ;  /* 0x0000240001167983 */ /* 0x000ee20000300800 */
[----:B0-----:R-:W-:-:S04]  /*3bd0*/  IADD3 R15, P2, PT, R0, UR12, RZ ;  /* 0x0000000c000f7c10 */ /* 0x001fc8000ff5e0ff */
[----:B------:R-:W-:Y:S02]  /*3be0*/  LEA.HI.X.SX32 R17, R0, UR13, 0x1, P2 ;  /* 0x0000000d00117c11 */ /* 0x000fe400090f0eff */
[----:B------:R-:W-:Y:S01]  /*3bf0*/  PRMT R13, R43, 0x7604, R46 ;  /* 0x000076042b0d7816 */ /* 0x000fe2000000002e */
[----:B------:R-:W-:Y:S04]  /*3c00*/  STS.U16 [R2+UR5+0x900], R3 ;  /* 0x0009000302007988 */ /* 0x000fe80008000405 */
[----:B------:R-:W-:Y:S04]  /*3c10*/  STS.U16 [R2+UR5+0x800], R13 ;  /* 0x0008000d02007988 */ /* 0x000fe80008000405 */
[----:B------:R0:W-:Y:S01]  /*3c20*/  STS.U16 [R2+UR5+0x980], R7 ;  /* 0x0009800702007988 */ /* 0x0001e20008000405 */
[----:B------:R-:W-:Y:S01]  /*3c30*/  BAR.SYNC.DEFER_BLOCKING 0x0 ;  /* 0x0000000000007b1d */ /* 0x000fe20000010000 */
[C---:B--2---:R-:W-:Y:S01]  /*3c40*/  ISETP.LT.AND P3, PT, R14.reuse, UR15, !P0 ;  /* 0x0000000f0e007c0c */ /* 0x044fe2000c761270 */
[----:B------:R-:W-:-:S04]  /*3c50*/  IMAD R0, R14, R19, RZ ;  /* 0x000000130e007224 */ /* 0x000fc800078e02ff */
[----:B------:R-:W2:Y:S01]  /*3c60*/  LDL.LU R14, [R1+0x20] ;  /* 0x00002000010e7983 */ /* 0x000ea20000300800 */
[----:B------:R-:W-:Y:S02]  /*3c70*/  LOP3.LUT R8, R8, 0x60, R12, 0x78, !PT ;  /* 0x0000006008087812 */ /* 0x000fe400078e780c */
[----:B0-----:R-:W-:Y:S01]  /*3c80*/  IADD3 R2, P6, PT, R10, R15, RZ ;  /* 0x0000000f0a027210 */ /* 0x001fe20007fde0ff */
[----:B------:R-:W2:Y:S04]  /*3c90*/  LDL.LU R23, [R1+0x1c] ;  /* 0x00001c0001177983 */ /* 0x000ea80000300800 */
[----:B------:R-:W0:Y:S04]  /*3ca0*/  LDS R12, [R8+UR5] ;  /* 0x00000005080c7984 */ /* 0x000e280008000800 */
[----:B------:R-:W1:Y:S01]  /*3cb0*/  LDS R16, [R8+UR5+0x200] ;  /* 0x0002000508107984 */ /* 0x000e620008000800 */
[C---:B----4-:R-:W-:Y:S01]  /*3cc0*/  ISETP.LT.AND P2, PT, R4.reuse, UR15, !P0 ;  /* 0x0000000f04007c0c */ /* 0x050fe2000c741270 */
[----:B------:R-:W-:Y:S01]  /*3cd0*/  IMAD R7, R4, R19, RZ ;  /* 0x0000001304077224 */ /* 0x000fe200078e02ff */
[----:B------:R-:W-:Y:S01]  /*3ce0*/  LEA.HI.X.SX32 R3, R10, R17, 0x1, P6 ;  /* 0x000000110a037211 */ /* 0x000fe200030f0eff */
[----:B------:R-:W4:Y:S01]  /*3cf0*/  LDS R18, [R8+UR5+0x400] ;  /* 0x0004000508127984 */ /* 0x000f220008000800 */
[----:B------:R-:W-:-:S02]  /*3d00*/  IADD3 R4, P6, PT, R0, R15, RZ ;  /* 0x0000000f00047210 */ /* 0x000fc40007fde0ff */
[----:B------:R-:W-:Y:S01]  /*3d10*/  ISETP.LT.AND P1, PT, R20, UR15, !P0 ;  /* 0x0000000f14007c0c */ /* 0x000fe2000c721270 */
[----:B------:R-:W4:Y:S01]  /*3d20*/  LDL.LU R27, [R1+0x18] ;  /* 0x00001800011b7983 */ /* 0x000f220000300800 */
[----:B------:R-:W-:Y:S01]  /*3d30*/  LEA.HI.X.SX32 R5, R0, R17, 0x1, P6 ;  /* 0x0000001100057211 */ /* 0x000fe200030f0eff */
[C---:B------:R-:W-:Y:S02]  /*3d40*/  IMAD R0, R21.reuse, R19, RZ ;  /* 0x0000001315007224 */ /* 0x040fe400078e02ff */
[----:B------:R0:W1:Y:S01]  /*3d50*/  LDS R20, [R8+UR5+0x600] ;  /* 0x0006000508147984 */ /* 0x0000620008000800 */
[----:B------:R-:W-:-:S03]  /*3d60*/  ISETP.LT.AND P6, PT, R21, UR15, !P0 ;  /* 0x0000000f15007c0c */ /* 0x000fc6000c7c1270 */
[----:B------:R-:W4:Y:S01]  /*3d70*/  LDL.LU R25, [R1+0x40] ;  /* 0x0000400001197983 */ /* 0x000f220000300800 */
[C---:B0-----:R-:W-:Y:S02]  /*3d80*/  PRMT R11, R12.reuse, 0x7770, RZ ;  /* 0x000077700c0b7816 */ /* 0x041fe400000000ff */
[----:B------:R-:W-:-:S03]  /*3d90*/  PRMT R13, R12, 0x7772, RZ ;  /* 0x000077720c0d7816 */ /* 0x000fc600000000ff */
[----:B------:R0:W-:Y:S01]  /*3da0*/  @P4 STG.E.U8 desc[UR10][R2.64], R11 ;  /* 0x0000000b02004986 */ /* 0x0001e2000c10110a */
[----:B------:R-:W-:-:S03]  /*3db0*/  IADD3 R6, P4, PT, R7, R15, RZ ;  /* 0x0000000f07067210 */ /* 0x000fc60007f9e0ff */
[----:B------:R-:W-:Y:S01]  /*3dc0*/  @P3 STG.E.U8 desc[UR10][R4.64], R13 ;  /* 0x0000000d04003986 */ /* 0x000fe2000c10110a */
[----:B------:R-:W-:Y:S02]  /*3dd0*/  IADD3 R8, P3, PT, R0, R15, RZ ;  /* 0x0000000f00087210 */ /* 0x000fe40007f7e0ff */
[----:B------:R-:W-:Y:S01]  /*3de0*/  LEA.HI.X.SX32 R7, R7, R17, 0x1, P4 ;  /* 0x0000001107077211 */ /* 0x000fe200020f0eff */
[----:B0-----:R-:W-:Y:S01]  /*3df0*/  IMAD R3, R24, R19, RZ ;  /* 0x0000001318037224 */ /* 0x001fe200078e02ff */
[----:B-1----:R-:W-:Y:S02]  /*3e00*/  PRMT R21, R16, 0x7770, RZ ;  /* 0x0000777010157816 */ /* 0x002fe400000000ff */
[----:B------:R-:W-:Y:S02]  /*3e10*/  LEA.HI.X.SX32 R9, R0, R17, 0x1, P3 ;  /* 0x0000001100097211 */ /* 0x000fe400018f0eff */
[----:B------:R-:W-:Y:S01]  /*3e20*/  IADD3 R2, P3, PT, R3, R15, RZ ;  /* 0x0000000f03027210 */ /* 0x000fe20007f7e0ff */
[----:B------:R0:W-:Y:S01]  /*3e30*/  @P2 STG.E.U8 desc[UR10][R6.64], R21 ;  /* 0x0000001506002986 */ /* 0x0001e2000c10110a */
[----:B------:R-:W-:-:S02]  /*3e40*/  ISETP.LT.AND P4, PT, R24, UR15, !P0 ;  /* 0x0000000f18007c0c */ /* 0x000fc4000c781270 */
[----:B------:R-:W-:Y:S01]  /*3e50*/  LEA.HI.X.SX32 R3, R3, R17, 0x1, P3 ;  /* 0x0000001103037211 */ /* 0x000fe200018f0eff */
[CC--:B---3--:R-:W-:Y:S01]  /*3e60*/  IMAD R0, R22.reuse, R19.reuse, RZ ;  /* 0x0000001316007224 */ /* 0x0c8fe200078e02ff */
[----:B------:R-:W-:Y:S02]  /*3e70*/  ISETP.LT.AND P2, PT, R22, UR15, !P0 ;  /* 0x0000000f16007c0c */ /* 0x000fe4000c741270 */
[C---:B--2---:R-:W-:Y:S01]  /*3e80*/  ISETP.LT.AND P3, PT, R14.reuse, UR15, !P0 ;  /* 0x0000000f0e007c0c */ /* 0x044fe2000c761270 */
[----:B0-----:R-:W-:Y:S02]  /*3e90*/  IMAD R7, R14, R19, RZ ;  /* 0x000000130e077224 */ /* 0x001fe400078e02ff */
[----:B------:R-:W2:Y:S04]  /*3ea0*/  LDL.LU R14, [R1+0x14] ;  /* 0x00001400010e7983 */ /* 0x000ea80000300800 */
[----:B------:R-:W3:Y:S04]  /*3eb0*/  LDL.LU R24, [R1+0x10] ;  /* 0x0000100001187983 */ /* 0x000ee80000300800 */
[----:B------:R-:W3:Y:S04]  /*3ec0*/  LDL.LU R22, [R1+0xc] ;  /* 0x00000c0001167983 */ /* 0x000ee80000300800 */
[----:B------:R-:W3:Y:S01]  /*3ed0*/  LDL.LU R26, [R1+0x3c] ;  /* 0x00003c00011a7983 */ /* 0x000ee20000300800 */
[----:B------:R-:W-:-:S02]  /*3ee0*/  PRMT R11, R16, 0x7772, RZ ;  /* 0x00007772100b7816 */ /* 0x000fc400000000ff */
[----:B----4-:R-:W-:-:S03]  /*3ef0*/  PRMT R13, R18, 0x7770, RZ ;  /* 0x00007770120d7816 */ /* 0x010fc600000000ff */
[----:B------:R0:W-:Y:S01]  /*3f00*/  @P6 STG.E.U8 desc[UR10][R8.64], R11 ;  /* 0x0000000b08006986 */ /* 0x0001e2000c10110a */
[----:B------:R-:W-:Y:S02]  /*3f10*/  IADD3 R4, P6, PT, R0, R15, RZ ;  /* 0x0000000f00047210 */ /* 0x000fe40007fde0ff */
[----:B------:R-:W-:Y:S02]  /*3f20*/  PRMT R21, R18, 0x7772, RZ ;  /* 0x0000777212157816 */ /* 0x000fe400000000ff */
[----:B------:R-:W-:Y:S01]  /*3f30*/  LEA.HI.X.SX32 R5, R0, R17, 0x1, P6 ;  /* 0x0000001100057211 */ /* 0x000fe200030f0eff */
[----:B------:R1:W-:Y:S01]  /*3f40*/  @P4 STG.E.U8 desc[UR10][R2.64], R13 ;  /* 0x0000000d02004986 */ /* 0x0003e2000c10110a */
[----:B------:R-:W-:Y:S01]  /*3f50*/  IADD3 R6, P4, PT, R7, R15, RZ ;  /* 0x0000000f07067210 */ /* 0x000fe20007f9e0ff */
[C---:B------:R-:W-:Y:S02]  /*3f60*/  IMAD R0, R23.reuse, R19, RZ ;  /* 0x0000001317007224 */ /* 0x040fe400078e02ff */
[----:B------:R4:W-:Y:S01]  /*3f70*/  @P2 STG.E.U8 desc[UR10][R4.64], R21 ;  /* 0x0000001504002986 */ /* 0x0009e2000c10110a */
[----:B------:R-:W-:Y:S01]  /*3f80*/  ISETP.LT.AND P2, PT, R23, UR15, !P0 ;  /* 0x0000000f17007c0c */ /* 0x000fe2000c741270 */
[----:B------:R-:W-:Y:S01]  /*3f90*/  IMAD R10, R19, 0x40, R10 ;  /* 0x00000040130a7824 */ /* 0x000fe200078e020a */
[----:B------:R-:W-:-:S02]  /*3fa0*/  LEA.HI.X.SX32 R7, R7, R17, 0x1, P4 ;  /* 0x0000001107077211 */ /* 0x000fc400020f0eff */
[----:B------:R-:W-:Y:S02]  /*3fb0*/  PRMT R23, R20, 0x7770, RZ ;  /* 0x0000777014177816 */ /* 0x000fe400000000ff */
[----:B0-----:R-:W-:-:S03]  /*3fc0*/  IADD3 R8, P6, PT, R0, R15, RZ ;  /* 0x0000000f00087210 */ /* 0x001fc60007fde0ff */
[----:B------:R0:W-:Y:S01]  /*3fd0*/  @P3 STG.E.U8 desc[UR10][R6.64], R23 ;  /* 0x0000001706003986 */ /* 0x0001e2000c10110a */
[----:B-1----:R-:W-:Y:S01]  /*3fe0*/  IADD3 R2, P3, PT, R10, R15, RZ ;  /* 0x0000000f0a027210 */ /* 0x002fe20007f7e0ff */
[----:B------:R-:W-:Y:S01]  /*3ff0*/  IMAD R11, R27, R19, RZ ;  /* 0x000000131b0b7224 */ /* 0x000fe200078e02ff */
[-C--:B------:R-:W-:Y:S01]  /*4000*/  LEA.HI.X.SX32 R9, R0, R17.reuse, 0x1, P6 ;  /* 0x0000001100097211 */ /* 0x080fe200030f0eff */
[----:B------:R-:W-:Y:S01]  /*4010*/  IMAD R0, R19, 0x10, R10 ;  /* 0x0000001013007824 */ /* 0x000fe200078e020a */
[----:B----4-:R-:W-:Y:S02]  /*4020*/  PRMT R21, R20, 0x7772, RZ ;  /* 0x0000777214157816 */ /* 0x010fe400000000ff */
[----:B------:R-:W-:Y:S02]  /*4030*/  ISETP.LT.AND P4, PT, R27, UR15, !P0 ;  /* 0x0000000f1b007c0c */ /* 0x000fe4000c781270 */
[----:B------:R-:W-:Y:S01]  /*4040*/  LEA.HI.X.SX32 R3, R10, R17, 0x1, P3 ;  /* 0x000000110a037211 */ /* 0x000fe200018f0eff */
[----:B------:R-:W-:Y:S01]  /*4050*/  @P2 STG.E.U8 desc[UR10][R8.64], R21 ;  /* 0x0000001508002986 */ /* 0x000fe2000c10110a */
[----:B------:R-:W-:-:S02]  /*4060*/  ISETP.LT.AND P3, PT, R25, UR15, !P0 ;  /* 0x0000000f19007c0c */ /* 0x000fc4000c761270 */
[C---:B------:R-:W-:Y:S02]  /*4070*/  PRMT R25, R12.reuse, 0x7771, RZ ;  /* 0x000077710c197816 */ /* 0x040fe400000000ff */
[----:B------:R-:W-:Y:S01]  /*4080*/  PRMT R27, R12, 0x7773, RZ ;  /* 0x000077730c1b7816 */ /* 0x000fe200000000ff */
[----:B------:R-:W-:Y:S01]  /*4090*/  IMAD R12, R19, 0x10, R0 ;  /* 0x00000010130c7824 */ /* 0x000fe200078e0200 */
[CC--:B------:R-:W-:Y:S02]  /*40a0*/  IADD3 R4, P6, PT, R11.reuse, R15.reuse, RZ ;  /* 0x0000000f0b047210 */ /* 0x0c0fe40007fde0ff */
[C---:B0-----:R-:W-:Y:S01]  /*40b0*/  IADD3 R6, P2, PT, R0.reuse, R15, RZ ;  /* 0x0000000f00067210 */ /* 0x041fe20007f5e0ff */
[----:B------:R0:W-:Y:S01]  /*40c0*/  @P1 STG.E.U8 desc[UR10][R2.64], R25 ;  /* 0x0000001902001986 */ /* 0x0001e2000c10110a */
[-C--:B------:R-:W-:Y:S02]  /*40d0*/  LEA.HI.X.SX32 R5, R11, R17.reuse, 0x1, P6 ;  /* 0x000000110b057211 */ /* 0x080fe400030f0eff */
[----:B------:R-:W-:Y:S01]  /*40e0*/  LEA.HI.X.SX32 R7, R0, R17, 0x1, P2 ;  /* 0x0000001100077211 */ /* 0x000fe200010f0eff */
[----:B------:R-:W-:-:S02]  /*40f0*/  IMAD R0, R19, 0x10, R12 ;  /* 0x0000001013007824 */ /* 0x000fc400078e020c */
[----:B------:R1:W-:Y:S01]  /*4100*/  @P4 STG.E.U8 desc[UR10][R4.64], R27 ;  /* 0x0000001b04004986 */ /* 0x0003e2000c10110a */
[----:B0-----:R-:W-:-:S04]  /*4110*/  IADD3 R2, P2, PT, R12, R15, RZ ;  /* 0x0000000f0c027210 */ /* 0x001fc80007f5e0ff */
[----:B------:R-:W-:Y:S02]  /*4120*/  LEA.HI.X.SX32 R3, R12, R17, 0x1, P2 ;  /* 0x000000110c037211 */ /* 0x000fe400010f0eff */
[----:B------:R-:W-:-:S04]  /*4130*/  IADD3 R8, P2, PT, R0, R15, RZ ;  /* 0x0000000f00087210 */ /* 0x000fc80007f5e0ff */
[----:B------:R-:W-:Y:S02]  /*4140*/  LEA.HI.X.SX32 R9, R0, R17, 0x1, P2 ;  /* 0x0000001100097211 */ /* 0x000fe400010f0eff */
[----:B------:R-:W-:Y:S02]  /*4150*/  PRMT R21, R18, 0x7773, RZ ;  /* 0x0000777312157816 */ /* 0x000fe400000000ff */
[C---:B------:R-:W-:Y:S02]  /*4160*/  PRMT R23, R20.reuse, 0x7771, RZ ;  /* 0x0000777114177816 */ /* 0x040fe400000000ff */
[----:B------:R-:W-:Y:S01]  /*4170*/  PRMT R25, R20, 0x7773, RZ ;  /* 0x0000777314197816 */ /* 0x000fe200000000ff */
[-C--:B--2---:R-:W-:Y:S02]  /*4180*/  IMAD R11, R14, R19.reuse, RZ ;  /* 0x000000130e0b7224 */ /* 0x084fe400078e02ff */
[----:B---3--:R-:W-:Y:S01]  /*4190*/  IMAD R13, R24, R19, RZ ;  /* 0x00000013180d7224 */ /* 0x008fe200078e02ff */
[----:B------:R-:W-:-:S02]  /*41a0*/  ISETP.LT.AND P4, PT, R14, UR15, !P0 ;  /* 0x0000000f0e007c0c */ /* 0x000fc4000c781270 */
[----:B------:R-:W-:Y:S01]  /*41b0*/  IADD3 R10, P1, PT, R11, R15, RZ ;  /* 0x0000000f0b0a7210 */ /* 0x000fe20007f3e0ff */
[----:B------:R-:W-:Y:S01]  /*41c0*/  IMAD R14, R22, R19, RZ ;  /* 0x00000013160e7224 */ /* 0x000fe200078e02ff */
[----:B-1----:R-:W-:Y:S02]  /*41d0*/  IADD3 R4, P6, PT, R13, R15, RZ ;  /* 0x0000000f0d047210 */ /* 0x002fe40007fde0ff */
[-C--:B------:R-:W-:Y:S02]  /*41e0*/  LEA.HI.X.SX32 R11, R11, R17.reuse, 0x1, P1 ;  /* 0x000000110b0b7211 */ /* 0x080fe400008f0eff */
[----:B------:R-:W-:Y:S02]  /*41f0*/  LEA.HI.X.SX32 R5, R13, R17, 0x1, P6 ;  /* 0x000000110d057211 */ /* 0x000fe400030f0eff */
[----:B------:R-:W-:Y:S02]  /*4200*/  ISETP.LT.AND P2, PT, R24, UR15, !P0 ;  /* 0x0000000f18007c0c */ /* 0x000fe4000c741270 */
[----:B------:R-:W-:-:S02]  /*4210*/  ISETP.LT.AND P1, PT, R26, UR15, !P0 ;  /* 0x0000000f1a007c0c */ /* 0x000fc4000c721270 */
[----:B------:R-:W-:Y:S02]  /*4220*/  IADD3 R12, P6, PT, R14, R15, RZ ;  /* 0x0000000f0e0c7210 */ /* 0x000fe40007fde0ff */
[----:B------:R-:W-:Y:S02]  /*4230*/  ISETP.LT.AND P0, PT, R22, UR15, !P0 ;  /* 0x0000000f16007c0c */ /* 0x000fe4000c701270 */
[----:B------:R-:W-:Y:S02]  /*4240*/  PRMT R15, R16, 0x7771, RZ ;  /* 0x00007771100f7816 */ /* 0x000fe400000000ff */
[----:B------:R-:W-:Y:S02]  /*4250*/  LEA.HI.X.SX32 R13, R14, R17, 0x1, P6 ;  /* 0x000000110e0d7211 */ /* 0x000fe400030f0eff */
[----:B------:R-:W-:Y:S02]  /*4260*/  PRMT R17, R16, 0x7773, RZ ;  /* 0x0000777310117816 */ /* 0x000fe400000000ff */
[----:B------:R-:W-:Y:S01]  /*4270*/  PRMT R19, R18, 0x7771, RZ ;  /* 0x0000777112137816 */ /* 0x000fe200000000ff */
[----:B------:R0:W-:Y:S04]  /*4280*/  @P5 STG.E.U8 desc[UR10][R6.64], R15 ;  /* 0x0000000f06005986 */ /* 0x0001e8000c10110a */
[----:B------:R0:W-:Y:S04]  /*4290*/  @P4 STG.E.U8 desc[UR10][R10.64], R17 ;  /* 0x000000110a004986 */ /* 0x0001e8000c10110a */
[----:B------:R0:W-:Y:S04]  /*42a0*/  @P3 STG.E.U8 desc[UR10][R2.64], R19 ;  /* 0x0000001302003986 */ /* 0x0001e8000c10110a */
[----:B------:R0:W-:Y:S04]  /*42b0*/  @P2 STG.E.U8 desc[UR10][R4.64], R21 ;  /* 0x0000001504002986 */ /* 0x0001e8000c10110a */
[----:B------:R0:W-:Y:S01]  /*42c0*/  @P1 STG.E.U8 desc[UR10][R8.64], R23 ;  /* 0x0000001708001986 */ /* 0x0001e2000c10110a */
[----:B------:R-:W-:Y:S05]  /*42d0*/  @!P0 EXIT ;  /* 0x000000000000894d */ /* 0x000fea0003800000 */
[----:B------:R-:W-:Y:S01]  /*42e0*/  STG.E.U8 desc[UR10][R12.64], R25 ;  /* 0x000000190c007986 */ /* 0x000fe2000c10110a */
[----:B------:R-:W-:Y:S05]  /*42f0*/  EXIT ;  /* 0x000000000000794d */ /* 0x000fea0003800000 */
.L_x_3:
[----:B------:R-:W-:-:S00]  /*4300*/  BRA `(.L_x_3) ;  /* 0xfffffffc00fc7947 */ /* 0x000fc0000383ffff */
[----:B------:R-:W-:-:S00]  /*4310*/  NOP ;  /* 0x0000000000007918 */ /* 0x000fc00000000000 */
        /* <DEDUP_REMOVED lines=14> */
.L_x_4:


//--------------------- .nv.shared.matmul_kernel  --------------------------
	.section	.nv.shared.matmul_kernel,"aw",@nobits
	.sectionflags	@""
	.align	16
	.zero		1024


//--------------------- .nv.shared.reserved.0     --------------------------
	.section	.nv.shared.reserved.0,"aw",@nobits
	.weak		__nv_reservedSMEM_offset_0_alias
	.size		__nv_reservedSMEM_offset_0_alias, 0, 64
	.other		__nv_reservedSMEM_offset_0_alias,@"STO_CUDA_RESERVED_SHARED STV_DEFAULT"
__nv_reservedSMEM_offset_0_alias:
	.zero		0
	.zero		64


//--------------------- .nv.constant0.matmul_kernel --------------------------
	.section	.nv.constant0.matmul_kernel,"a",@progbits
	.sectionflags	@""
	.align	4
.nv.constant0.matmul_kernel:
	.zero		976


//--------------------- SYMBOLS --------------------------

	.type		.nv.reservedSmem.offset0,@object
	.size		.nv.reservedSmem.offset0,0x4
	.type		.nv.reservedSmem.cap,@object
	.size		.nv.reservedSmem.cap,0x4
